// auto-generated by cutlass_sweep.gemm — config: {"arch": "sm_100", "cluster_m": 2, "cluster_n": 4, "dtype": "bf16", "dtype_b": "bf16", "layout": "nt", "stages": 0, "tile_k": 64, "tile_m": 256, "tile_n": 128}
#include "cutlass/cutlass.h"
#include "cutlass/gemm/collective/collective_builder.hpp"
#include "cutlass/gemm/device/gemm_universal_adapter.h"
#include "cutlass/gemm/kernel/gemm_universal.hpp"
#include "cutlass/epilogue/collective/collective_builder.hpp"

using ElemA = cutlass::bfloat16_t;
using ElemB = cutlass::bfloat16_t;
using ElemCD = cutlass::bfloat16_t;
using Acc  = float;
using TileShape    = cute::Shape<cute::_256, cute::_128, cute::_64>;
using ClusterShape = cute::Shape<cute::_2, cute::_4, cute::_1>;

using CollectiveEpilogue = typename cutlass::epilogue::collective::CollectiveBuilder<
    cutlass::arch::Sm100, cutlass::arch::OpClassTensorOp,
    TileShape, ClusterShape,
    cutlass::epilogue::collective::EpilogueTileAuto,
    Acc, Acc,
    ElemCD, cutlass::layout::RowMajor, 128 / cutlass::sizeof_bits<ElemCD>::value,
    ElemCD, cutlass::layout::RowMajor, 128 / cutlass::sizeof_bits<ElemCD>::value,
    cutlass::epilogue::collective::EpilogueScheduleAuto
  >::CollectiveOp;

using CollectiveMainloop = typename cutlass::gemm::collective::CollectiveBuilder<
    cutlass::arch::Sm100, cutlass::arch::OpClassTensorOp,
    ElemA, cutlass::layout::RowMajor, 128 / cutlass::sizeof_bits<ElemA>::value,
    ElemB, cutlass::layout::ColumnMajor, 128 / cutlass::sizeof_bits<ElemB>::value,
    Acc,
    TileShape, ClusterShape,
    cutlass::gemm::collective::StageCountAutoCarveout<static_cast<int>(sizeof(typename CollectiveEpilogue::SharedStorage))>,
    cutlass::gemm::collective::KernelScheduleAuto
  >::CollectiveOp;

using GemmKernel = cutlass::gemm::kernel::GemmUniversal<
    cute::Shape<int,int,int,int>,
    CollectiveMainloop,
    CollectiveEpilogue
>;
using Gemm = cutlass::gemm::device::GemmUniversalAdapter<GemmKernel>;

// Force the device kernel symbol into the cubin without needing a host main.
auto* _anchor = &cutlass::device_kernel<GemmKernel>;


// ===== COMPILED SASS (sm_100a) =====

	.target	sm_100a

	.elftype	@"ET_EXEC"


//--------------------- .note.nv.tkinfo           --------------------------
	.section	.note.nv.tkinfo,"",@"SHT_NOTE"
	.sectionflags	@"SHF_NOTE_NV_TKINFO"
	.tkinfo
        /*0018*/ 	.word	0x00000002
        /*0030*/ 	.string	""
        /*0030*/ 	.string	"ptxas"
        /*0030*/ 	.string	"Cuda compilation tools, release 13.0, V13.0.88"
        /*0030*/ 	.string	"Build cuda_13.0.r13.0/compiler.36424714_0"
        /*0030*/ 	.string	"-arch sm_100a -m 64 "



//--------------------- .note.nv.cuinfo           --------------------------
	.section	.note.nv.cuinfo,"",@"SHT_NOTE"
	.sectionflags	@"SHF_NOTE_NV_CUINFO"
        /*0018*/ 	.short	0x0002
        /*001a*/ 	.short	0x0064
        /*001c*/ 	.short	0x0082
	.zero		2


//--------------------- .nv.info                  --------------------------
	.section	.nv.info,"",@"SHT_CUDA_INFO"
	.align	4


	//----- nvinfo : EIATTR_REGCOUNT
	.align		4
        /*0000*/ 	.byte	0x04, 0x2f
        /*0002*/ 	.short	(.L_19 - .L_18)
	.align		4
.L_18:
        /*0004*/ 	.word	index@(_ZN7cutlass13device_kernelINS_4gemm6kernel13GemmUniversalIN4cute5tupleIJiiiiEEENS1_10collective13CollectiveMmaINS1_35MainloopSm100TmaUmmaWarpSpecializedILi8ELi2ELi4ENS5_IJNS4_1CILi2EEENSA_ILi4EEENSA_ILi1EEEEEEEENS5_IJNSA_ILi256EEENSA_ILi128EEENSA_ILi64EEEEEENS_10bfloat16_tENS5_IJlSD_lEEESK_SL_NS4_8TiledMMAINS4_8MMA_AtomIJNS4_26SM100_MMA_F16BF16_2x1SM_SSISK_SK_fLi256ELi128ELNS4_4UMMA5MajorE0ELSQ_0ELNSP_7ScaleInE0ELSR_0EEEEEENS4_6LayoutINS5_IJSD_SD_SD_EEENS5_IJNSA_ILi0EEESW_SW_EEEEENS5_IJNS4_10UnderscoreESZ_SZ_EEEEENS4_28SM100_TMA_2SM_LOAD_MULTICASTENS4_14ComposedLayoutINS4_7SwizzleILi3ELi4ELi3EEENS4_18smem_ptr_flag_bitsILi16EEENSU_INS5_IJNSA_ILi8EEESI_EEENS5_IJSI_SD_EEEEEEEvNS4_8identityENS4_18SM100_TMA_2SM_LOADES1C_vS1D_EENS_8epilogue10collective18CollectiveEpilogueINS1G_23Sm100TmaWarpSpecializedILi4ELi2ELi32ELb1ELb0EEEJNS5_IJSH_SH_SI_EEENS5_IJNSU_ISH_SD_EENSU_INSA_ILi32EEESD_EEEEESK_SL_SK_SL_NS1G_6fusion15FusionCallbacksIS1K_NS1Q_17LinearCombinationISK_fSK_fLNS_15FloatRoundStyleE2EEES1L_S1P_JEEENS4_5SM1004TMEM4LOAD26SM100_TMEM_LOAD_32dp32b32xENS4_13SM90_TMA_LOADENS13_INS14_ILi2ELi4ELi3EEES17_NSU_INS5_IJS18_S1N_EEENS5_IJS1N_SD_EEEEEEENS4_39AutoVectorizingCopyWithAssumedAlignmentILi128EEENS4_14SM90_TMA_STOREES25_S27_S27_EEEvvEEEEvNT_6ParamsE)
        /*0008*/ 	.word	0x0000007a


	//----- nvinfo : EIATTR_FRAME_SIZE
	.align		4
.L_19:
        /*000c*/ 	.byte	0x04, 0x11
        /*000e*/ 	.short	(.L_21 - .L_20)
	.align		4
.L_20:
        /*0010*/ 	.word	index@($__internal_2_$__cuda_sm10x_tcgen05_guardrail_trap_unallocated_columns_being_dealloced)
        /*0014*/ 	.word	0x00000000


	//----- nvinfo : EIATTR_FRAME_SIZE
	.align		4
.L_21:
        /*0018*/ 	.byte	0x04, 0x11
        /*001a*/ 	.short	(.L_23 - .L_22)
	.align		4
.L_22:
        /*001c*/ 	.word	index@($__internal_1_$__cuda_sm10x_tcgen05_guardrail_trap_phase_invalid_during_alloc)
        /*0020*/ 	.word	0x00000000


	//----- nvinfo : EIATTR_FRAME_SIZE
	.align		4
.L_23:
        /*0024*/ 	.byte	0x04, 0x11
        /*0026*/ 	.short	(.L_25 - .L_24)
	.align		4
.L_24:
        /*0028*/ 	.word	index@($__internal_0_$__cuda_sm10x_tcgen05_guardrail_trap_col_being_dealloced_not_returned_by_alloc)
        /*002c*/ 	.word	0x00000000


	//----- nvinfo : EIATTR_FRAME_SIZE
	.align		4
.L_25:
        /*0030*/ 	.byte	0x04, 0x11
        /*0032*/ 	.short	(.L_27 - .L_26)
	.align		4
.L_26:
        /*0034*/ 	.word	index@(_ZN7cutlass13device_kernelINS_4gemm6kernel13GemmUniversalIN4cute5tupleIJiiiiEEENS1_10collective13CollectiveMmaINS1_35MainloopSm100TmaUmmaWarpSpecializedILi8ELi2ELi4ENS5_IJNS4_1CILi2EEENSA_ILi4EEENSA_ILi1EEEEEEEENS5_IJNSA_ILi256EEENSA_ILi128EEENSA_ILi64EEEEEENS_10bfloat16_tENS5_IJlSD_lEEESK_SL_NS4_8TiledMMAINS4_8MMA_AtomIJNS4_26SM100_MMA_F16BF16_2x1SM_SSISK_SK_fLi256ELi128ELNS4_4UMMA5MajorE0ELSQ_0ELNSP_7ScaleInE0ELSR_0EEEEEENS4_6LayoutINS5_IJSD_SD_SD_EEENS5_IJNSA_ILi0EEESW_SW_EEEEENS5_IJNS4_10UnderscoreESZ_SZ_EEEEENS4_28SM100_TMA_2SM_LOAD_MULTICASTENS4_14ComposedLayoutINS4_7SwizzleILi3ELi4ELi3EEENS4_18smem_ptr_flag_bitsILi16EEENSU_INS5_IJNSA_ILi8EEESI_EEENS5_IJSI_SD_EEEEEEEvNS4_8identityENS4_18SM100_TMA_2SM_LOADES1C_vS1D_EENS_8epilogue10collective18CollectiveEpilogueINS1G_23Sm100TmaWarpSpecializedILi4ELi2ELi32ELb1ELb0EEEJNS5_IJSH_SH_SI_EEENS5_IJNSU_ISH_SD_EENSU_INSA_ILi32EEESD_EEEEESK_SL_SK_SL_NS1G_6fusion15FusionCallbacksIS1K_NS1Q_17LinearCombinationISK_fSK_fLNS_15FloatRoundStyleE2EEES1L_S1P_JEEENS4_5SM1004TMEM4LOAD26SM100_TMEM_LOAD_32dp32b32xENS4_13SM90_TMA_LOADENS13_INS14_ILi2ELi4ELi3EEES17_NSU_INS5_IJS18_S1N_EEENS5_IJS1N_SD_EEEEEEENS4_39AutoVectorizingCopyWithAssumedAlignmentILi128EEENS4_14SM90_TMA_STOREES25_S27_S27_EEEvvEEEEvNT_6ParamsE)
        /*0038*/ 	.word	0x00000000


	//----- nvinfo : EIATTR_MIN_STACK_SIZE
	.align		4
.L_27:
        /*003c*/ 	.byte	0x04, 0x12
        /*003e*/ 	.short	(.L_29 - .L_28)
	.align		4
.L_28:
        /*0040*/ 	.word	index@(_ZN7cutlass13device_kernelINS_4gemm6kernel13GemmUniversalIN4cute5tupleIJiiiiEEENS1_10collective13CollectiveMmaINS1_35MainloopSm100TmaUmmaWarpSpecializedILi8ELi2ELi4ENS5_IJNS4_1CILi2EEENSA_ILi4EEENSA_ILi1EEEEEEEENS5_IJNSA_ILi256EEENSA_ILi128EEENSA_ILi64EEEEEENS_10bfloat16_tENS5_IJlSD_lEEESK_SL_NS4_8TiledMMAINS4_8MMA_AtomIJNS4_26SM100_MMA_F16BF16_2x1SM_SSISK_SK_fLi256ELi128ELNS4_4UMMA5MajorE0ELSQ_0ELNSP_7ScaleInE0ELSR_0EEEEEENS4_6LayoutINS5_IJSD_SD_SD_EEENS5_IJNSA_ILi0EEESW_SW_EEEEENS5_IJNS4_10UnderscoreESZ_SZ_EEEEENS4_28SM100_TMA_2SM_LOAD_MULTICASTENS4_14ComposedLayoutINS4_7SwizzleILi3ELi4ELi3EEENS4_18smem_ptr_flag_bitsILi16EEENSU_INS5_IJNSA_ILi8EEESI_EEENS5_IJSI_SD_EEEEEEEvNS4_8identityENS4_18SM100_TMA_2SM_LOADES1C_vS1D_EENS_8epilogue10collective18CollectiveEpilogueINS1G_23Sm100TmaWarpSpecializedILi4ELi2ELi32ELb1ELb0EEEJNS5_IJSH_SH_SI_EEENS5_IJNSU_ISH_SD_EENSU_INSA_ILi32EEESD_EEEEESK_SL_SK_SL_NS1G_6fusion15FusionCallbacksIS1K_NS1Q_17LinearCombinationISK_fSK_fLNS_15FloatRoundStyleE2EEES1L_S1P_JEEENS4_5SM1004TMEM4LOAD26SM100_TMEM_LOAD_32dp32b32xENS4_13SM90_TMA_LOADENS13_INS14_ILi2ELi4ELi3EEES17_NSU_INS5_IJS18_S1N_EEENS5_IJS1N_SD_EEEEEEENS4_39AutoVectorizingCopyWithAssumedAlignmentILi128EEENS4_14SM90_TMA_STOREES25_S27_S27_EEEvvEEEEvNT_6ParamsE)
        /*0044*/ 	.word	0x00000000
.L_29:


//--------------------- .nv.compat                --------------------------
	.section	.nv.compat,"",@"SHT_CUDA_COMPAT_INFO"
	.align	4
        /*0000*/ 	.byte	0x02, 0x09, 0x01, 0x00, 0x02, 0x02, 0x02, 0x00, 0x02, 0x05, 0x05, 0x00, 0x03, 0x07, 0x01, 0x01
        /*0010*/ 	.byte	0x02, 0x03, 0x01, 0x00, 0x02, 0x06, 0x01, 0x00, 0x04, 0x0b, 0x08, 0x00, 0x09, 0x00, 0x00, 0x00
        /*0020*/ 	.byte	0x00, 0x00, 0x00, 0x00


//--------------------- .nv.info._ZN7cutlass13device_kernelINS_4gemm6kernel13GemmUniversalIN4cute5tupleIJiiiiEEENS1_10collective13CollectiveMmaINS1_35MainloopSm100TmaUmmaWarpSpecializedILi8ELi2ELi4ENS5_IJNS4_1CILi2EEENSA_ILi4EEENSA_ILi1EEEEEEEENS5_IJNSA_ILi256EEENSA_ILi128EEENSA_ILi64EEEEEENS_10bfloat16_tENS5_IJlSD_lEEESK_SL_NS4_8TiledMMAINS4_8MMA_AtomIJNS4_26SM100_MMA_F16BF16_2x1SM_SSISK_SK_fLi256ELi128ELNS4_4UMMA5MajorE0ELSQ_0ELNSP_7ScaleInE0ELSR_0EEEEEENS4_6LayoutINS5_IJSD_SD_SD_EEENS5_IJNSA_ILi0EEESW_SW_EEEEENS5_IJNS4_10UnderscoreESZ_SZ_EEEEENS4_28SM100_TMA_2SM_LOAD_MULTICASTENS4_14ComposedLayoutINS4_7SwizzleILi3ELi4ELi3EEENS4_18smem_ptr_flag_bitsILi16EEENSU_INS5_IJNSA_ILi8EEESI_EEENS5_IJSI_SD_EEEEEEEvNS4_8identityENS4_18SM100_TMA_2SM_LOADES1C_vS1D_EENS_8epilogue10collective18CollectiveEpilogueINS1G_23Sm100TmaWarpSpecializedILi4ELi2ELi32ELb1ELb0EEEJNS5_IJSH_SH_SI_EEENS5_IJNSU_ISH_SD_EENSU_INSA_ILi32EEESD_EEEEESK_SL_SK_SL_NS1G_6fusion15FusionCallbacksIS1K_NS1Q_17LinearCombinationISK_fSK_fLNS_15FloatRoundStyleE2EEES1L_S1P_JEEENS4_5SM1004TMEM4LOAD26SM100_TMEM_LOAD_32dp32b32xENS4_13SM90_TMA_LOADENS13_INS14_ILi2ELi4ELi3EEES17_NSU_INS5_IJS18_S1N_EEENS5_IJS1N_SD_EEEEEEENS4_39AutoVectorizingCopyWithAssumedAlignmentILi128EEENS4_14SM90_TMA_STOREES25_S27_S27_EEEvvEEEEvNT_6ParamsE --------------------------
	.section	.nv.info._ZN7cutlass13device_kernelINS_4gemm6kernel13GemmUniversalIN4cute5tupleIJiiiiEEENS1_10collective13CollectiveMmaINS1_35MainloopSm100TmaUmmaWarpSpecializedILi8ELi2ELi4ENS5_IJNS4_1CILi2EEENSA_ILi4EEENSA_ILi1EEEEEEEENS5_IJNSA_ILi256EEENSA_ILi128EEENSA_ILi64EEEEEENS_10bfloat16_tENS5_IJlSD_lEEESK_SL_NS4_8TiledMMAINS4_8MMA_AtomIJNS4_26SM100_MMA_F16BF16_2x1SM_SSISK_SK_fLi256ELi128ELNS4_4UMMA5MajorE0ELSQ_0ELNSP_7ScaleInE0ELSR_0EEEEEENS4_6LayoutINS5_IJSD_SD_SD_EEENS5_IJNSA_ILi0EEESW_SW_EEEEENS5_IJNS4_10UnderscoreESZ_SZ_EEEEENS4_28SM100_TMA_2SM_LOAD_MULTICASTENS4_14ComposedLayoutINS4_7SwizzleILi3ELi4ELi3EEENS4_18smem_ptr_flag_bitsILi16EEENSU_INS5_IJNSA_ILi8EEESI_EEENS5_IJSI_SD_EEEEEEEvNS4_8identityENS4_18SM100_TMA_2SM_LOADES1C_vS1D_EENS_8epilogue10collective18CollectiveEpilogueINS1G_23Sm100TmaWarpSpecializedILi4ELi2ELi32ELb1ELb0EEEJNS5_IJSH_SH_SI_EEENS5_IJNSU_ISH_SD_EENSU_INSA_ILi32EEESD_EEEEESK_SL_SK_SL_NS1G_6fusion15FusionCallbacksIS1K_NS1Q_17LinearCombinationISK_fSK_fLNS_15FloatRoundStyleE2EEES1L_S1P_JEEENS4_5SM1004TMEM4LOAD26SM100_TMEM_LOAD_32dp32b32xENS4_13SM90_TMA_LOADENS13_INS14_ILi2ELi4ELi3EEES17_NSU_INS5_IJS18_S1N_EEENS5_IJS1N_SD_EEEEEEENS4_39AutoVectorizingCopyWithAssumedAlignmentILi128EEENS4_14SM90_TMA_STOREES25_S27_S27_EEEvvEEEEvNT_6ParamsE,"",@"SHT_CUDA_INFO"
	.sectionflags	@""
	.align	4


	//----- nvinfo : EIATTR_CUDA_API_VERSION
	.align		4
        /*0000*/ 	.byte	0x04, 0x37
        /*0002*/ 	.short	(.L_31 - .L_30)
.L_30:
        /*0004*/ 	.word	0x00000082


	//----- nvinfo : EIATTR_KPARAM_INFO
	.align		4
.L_31:
        /*0008*/ 	.byte	0x04, 0x17
        /*000a*/ 	.short	(.L_33 - .L_32)
.L_32:
        /*000c*/ 	.word	0x00000000
        /*0010*/ 	.short	0x0000
        /*0012*/ 	.short	0x0000
        /*0014*/ 	.byte	0x00, 0xf0, 0x01, 0x20


	//----- nvinfo : EIATTR_AT_ENTRY_FRAGMENTS
	.align		4
.L_33:
        /*0018*/ 	.byte	0x04, 0x4f
        /*001a*/ 	.short	(.L_35 - .L_34)


	//   ....[0]....
.L_34:
        /*001c*/ 	.word	0x00000007


	//----- nvinfo : EIATTR_RESERVED_SMEM_USED
	.align		4
.L_35:
        /*0020*/ 	.byte	0x01, 0x41
	.zero		2


	//----- nvinfo : EIATTR_SPARSE_MMA_MASK
	.align		4
        /*0024*/ 	.byte	0x03, 0x50
        /*0026*/ 	.short	0x0000


	//----- nvinfo : EIATTR_TCGEN05_2CTA_USED
	.align		4
        /*0028*/ 	.byte	0x01, 0x52
	.zero		2


	//----- nvinfo : EIATTR_MAXREG_COUNT
	.align		4
        /*002c*/ 	.byte	0x03, 0x1b
        /*002e*/ 	.short	0x00ff


	//----- nvinfo : EIATTR_NUM_BARRIERS
	.align		4
        /*0030*/ 	.byte	0x02, 0x4c
        /*0032*/ 	.byte	0x07
	.zero		1


	//----- nvinfo : EIATTR_EXTERNS
	.align		4
        /*0034*/ 	.byte	0x04, 0x0f
        /*0036*/ 	.short	(.L_37 - .L_36)


	//   ....[0]....
	.align		4
.L_36:
        /*0038*/ 	.word	index@(__assertfail)


	//----- nvinfo : EIATTR_MERCURY_ISA_VERSION
	.align		4
.L_37:
        /*003c*/ 	.byte	0x03, 0x5f
        /*003e*/ 	.short	0x0101


	//----- nvinfo : EIATTR_INT_WARP_WIDE_INSTR_OFFSETS
	.align		4
        /*0040*/ 	.byte	0x04, 0x31
        /*0042*/ 	.short	(.L_39 - .L_38)


	//   ....[0]....
.L_38:
        /*0044*/ 	.word	0x00000e50


	//   ....[1]....
        /*0048*/ 	.word	0x00000f00


	//   ....[2]....
        /*004c*/ 	.word	0x000046e0


	//   ....[3]....
        /*0050*/ 	.word	0x00004700


	//   ....[4]....
        /*0054*/ 	.word	0x00004730


	//   ....[5]....
        /*0058*/ 	.word	0x000052b0


	//   ....[6]....
        /*005c*/ 	.word	0x00005320


	//   ....[7]....
        /*0060*/ 	.word	0x000053f0


	//   ....[8]....
        /*0064*/ 	.word	0x00005470


	//   ....[9]....
        /*0068*/ 	.word	0x00005560


	//   ....[10]....
        /*006c*/ 	.word	0x000055e0


	//   ....[11]....
        /*0070*/ 	.word	0x000056c0


	//   ....[12]....
        /*0074*/ 	.word	0x00005770


	//----- nvinfo : EIATTR_COOP_GROUP_MASK_REGIDS
	.align		4
.L_39:
        /*0078*/ 	.byte	0x04, 0x29
        /*007a*/ 	.short	(.L_41 - .L_40)


	//   ....[0]....
.L_40:
        /*007c*/ 	.word	0xffffffff


	//   ....[1]....
        /*0080*/ 	.word	0xffffffff


	//   ....[2]....
        /*0084*/ 	.word	0xffffffff


	//   ....[3]....
        /*0088*/ 	.word	0xffffffff


	//   ....[4]....
        /*008c*/ 	.word	0xffffffff


	//   ....[5]....
        /*0090*/ 	.word	0xffffffff


	//   ....[6]....
        /*0094*/ 	.word	0xffffffff


	//   ....[7]....
        /*0098*/ 	.word	0xffffffff


	//   ....[8]....
        /*009c*/ 	.word	0xffffffff


	//   ....[9]....
        /*00a0*/ 	.word	0xffffffff


	//   ....[10]....
        /*00a4*/ 	.word	0xffffffff


	//   ....[11]....
        /*00a8*/ 	.word	0xffffffff


	//   ....[12]....
        /*00ac*/ 	.word	0xffffffff


	//   ....[13]....
        /*00b0*/ 	.word	0xffffffff


	//----- nvinfo : EIATTR_COOP_GROUP_INSTR_OFFSETS
	.align		4
.L_41:
        /*00b4*/ 	.byte	0x04, 0x28
        /*00b6*/ 	.short	(.L_43 - .L_42)


	//   ....[0]....
.L_42:
        /*00b8*/ 	.word	0x000000b0


	//   ....[1]....
        /*00bc*/ 	.word	0x00000510


	//   ....[2]....
        /*00c0*/ 	.word	0x00000760


	//   ....[3]....
        /*00c4*/ 	.word	0x00000900


	//   ....[4]....
        /*00c8*/ 	.word	0x00000a00


	//   ....[5]....
        /*00cc*/ 	.word	0x00000b70


	//   ....[6]....
        /*00d0*/ 	.word	0x00000d10


	//   ....[7]....
        /*00d4*/ 	.word	0x00000f70


	//   ....[8]....
        /*00d8*/ 	.word	0x00002390


	//   ....[9]....
        /*00dc*/ 	.word	0x000034c0


	//   ....[10]....
        /*00e0*/ 	.word	0x00003990


	//   ....[11]....
        /*00e4*/ 	.word	0x000039c0


	//   ....[12]....
        /*00e8*/ 	.word	0x000045e0


	//   ....[13]....
        /*00ec*/ 	.word	0x000047f0


	//----- nvinfo : EIATTR_VRC_CTA_INIT_COUNT
	.align		4
.L_43:
        /*00f0*/ 	.byte	0x02, 0x4a
        /*00f2*/ 	.byte	0x80
	.zero		1


	//----- nvinfo : EIATTR_SYSCALL_OFFSETS
	.align		4
        /*00f4*/ 	.byte	0x04, 0x46
        /*00f6*/ 	.short	(.L_45 - .L_44)


	//   ....[0]....
.L_44:
        /*00f8*/ 	.word	0x000063e0


	//   ....[1]....
        /*00fc*/ 	.word	0x000064d0


	//   ....[2]....
        /*0100*/ 	.word	0x00006c30


	//   ....[3]....
        /*0104*/ 	.word	0x000078b0


	//   ....[4]....
        /*0108*/ 	.word	0x00008500


	//   ....[5]....
        /*010c*/ 	.word	0x00009140


	//----- nvinfo : EIATTR_MBARRIER_INSTR_OFFSETS
	.align		4
.L_45:
        /*0110*/ 	.byte	0x04, 0x39
        /*0112*/ 	.short	(.L_47 - .L_46)


	//   ....[0]....
.L_46:
        /*0114*/ 	.word	0x00000650
        /*0118*/ 	.word	0x000000ff
        /*011c*/ 	.word	0x00000000
        /*0120*/ 	.short	0x0100
        /*0122*/ 	.byte	0x04
	.zero		1


	//   ....[1]....
        /*0124*/ 	.word	0x00000660
        /*0128*/ 	.word	0x000000ff
        /*012c*/ 	.word	0x00000040
        /*0130*/ 	.short	0x0100
        /*0132*/ 	.byte	0x04
	.zero		1


	//   ....[2]....
        /*0134*/ 	.word	0x00000670
        /*0138*/ 	.word	0x000000ff
        /*013c*/ 	.word	0x00000008
        /*0140*/ 	.short	0x0100
        /*0142*/ 	.byte	0x04
	.zero		1


	//   ....[3]....
        /*0144*/ 	.word	0x00000680
        /*0148*/ 	.word	0x000000ff
        /*014c*/ 	.word	0x00000048
        /*0150*/ 	.short	0x0100
        /*0152*/ 	.byte	0x04
	.zero		1


	//   ....[4]....
        /*0154*/ 	.word	0x00000690
        /*0158*/ 	.word	0x000000ff
        /*015c*/ 	.word	0x00000010
        /*0160*/ 	.short	0x0100
        /*0162*/ 	.byte	0x04
	.zero		1


	//   ....[5]....
        /*0164*/ 	.word	0x000006a0
        /*0168*/ 	.word	0x000000ff
        /*016c*/ 	.word	0x00000050
        /*0170*/ 	.short	0x0100
        /*0172*/ 	.byte	0x04
	.zero		1


	//   ....[6]....
        /*0174*/ 	.word	0x000006b0
        /*0178*/ 	.word	0x000000ff
        /*017c*/ 	.word	0x00000018
        /*0180*/ 	.short	0x0100
        /*0182*/ 	.byte	0x04
	.zero		1


	//   ....[7]....
        /*0184*/ 	.word	0x000006c0
        /*0188*/ 	.word	0x000000ff
        /*018c*/ 	.word	0x00000058
        /*0190*/ 	.short	0x0100
        /*0192*/ 	.byte	0x04
	.zero		1


	//   ....[8]....
        /*0194*/ 	.word	0x000006d0
        /*0198*/ 	.word	0x000000ff
        /*019c*/ 	.word	0x00000020
        /*01a0*/ 	.short	0x0100
        /*01a2*/ 	.byte	0x04
	.zero		1


	//   ....[9]....
        /*01a4*/ 	.word	0x000006e0
        /*01a8*/ 	.word	0x000000ff
        /*01ac*/ 	.word	0x00000060
        /*01b0*/ 	.short	0x0100
        /*01b2*/ 	.byte	0x04
	.zero		1


	//   ....[10]....
        /*01b4*/ 	.word	0x000006f0
        /*01b8*/ 	.word	0x000000ff
        /*01bc*/ 	.word	0x00000028
        /*01c0*/ 	.short	0x0100
        /*01c2*/ 	.byte	0x04
	.zero		1


	//   ....[11]....
        /*01c4*/ 	.word	0x00000700
        /*01c8*/ 	.word	0x000000ff
        /*01cc*/ 	.word	0x00000068
        /*01d0*/ 	.short	0x0100
        /*01d2*/ 	.byte	0x04
	.zero		1


	//   ....[12]....
        /*01d4*/ 	.word	0x00000710
        /*01d8*/ 	.word	0x000000ff
        /*01dc*/ 	.word	0x00000030
        /*01e0*/ 	.short	0x0100
        /*01e2*/ 	.byte	0x04
	.zero		1


	//   ....[13]....
        /*01e4*/ 	.word	0x00000720
        /*01e8*/ 	.word	0x000000ff
        /*01ec*/ 	.word	0x00000070
        /*01f0*/ 	.short	0x0100
        /*01f2*/ 	.byte	0x04
	.zero		1


	//   ....[14]....
        /*01f4*/ 	.word	0x00000730
        /*01f8*/ 	.word	0x000000ff
        /*01fc*/ 	.word	0x00000038
        /*0200*/ 	.short	0x0100
        /*0202*/ 	.byte	0x04
	.zero		1


	//   ....[15]....
        /*0204*/ 	.word	0x00000740
        /*0208*/ 	.word	0x000000ff
        /*020c*/ 	.word	0x00000078
        /*0210*/ 	.short	0x0100
        /*0212*/ 	.byte	0x04
	.zero		1


	//   ....[16]....
        /*0214*/ 	.word	0x00000870
        /*0218*/ 	.word	0x000000ff
        /*021c*/ 	.word	0x00000080
        /*0220*/ 	.short	0x0100
        /*0222*/ 	.byte	0x04
	.zero		1


	//   ....[17]....
        /*0224*/ 	.word	0x00000880
        /*0228*/ 	.word	0x000000ff
        /*022c*/ 	.word	0x000000a0
        /*0230*/ 	.short	0x0100
        /*0232*/ 	.byte	0x04
	.zero		1


	//   ....[18]....
        /*0234*/ 	.word	0x00000890
        /*0238*/ 	.word	0x000000ff
        /*023c*/ 	.word	0x00000088
        /*0240*/ 	.short	0x0100
        /*0242*/ 	.byte	0x04
	.zero		1


	//   ....[19]....
        /*0244*/ 	.word	0x000008a0
        /*0248*/ 	.word	0x000000ff
        /*024c*/ 	.word	0x000000a8
        /*0250*/ 	.short	0x0100
        /*0252*/ 	.byte	0x04
	.zero		1


	//   ....[20]....
        /*0254*/ 	.word	0x000008b0
        /*0258*/ 	.word	0x000000ff
        /*025c*/ 	.word	0x00000090
        /*0260*/ 	.short	0x0100
        /*0262*/ 	.byte	0x04
	.zero		1


	//   ....[21]....
        /*0264*/ 	.word	0x000008c0
        /*0268*/ 	.word	0x000000ff
        /*026c*/ 	.word	0x000000b0
        /*0270*/ 	.short	0x0100
        /*0272*/ 	.byte	0x04
	.zero		1


	//   ....[22]....
        /*0274*/ 	.word	0x000008d0
        /*0278*/ 	.word	0x000000ff
        /*027c*/ 	.word	0x00000098
        /*0280*/ 	.short	0x0100
        /*0282*/ 	.byte	0x04
	.zero		1


	//   ....[23]....
        /*0284*/ 	.word	0x000008e0
        /*0288*/ 	.word	0x000000ff
        /*028c*/ 	.word	0x000000b8
        /*0290*/ 	.short	0x0100
        /*0292*/ 	.byte	0x04
	.zero		1


	//   ....[24]....
        /*0294*/ 	.word	0x000009d0
        /*0298*/ 	.word	0x000000ff
        /*029c*/ 	.word	0x000000c0
        /*02a0*/ 	.short	0x0100
        /*02a2*/ 	.byte	0x06
	.zero		1


	//   ....[25]....
        /*02a4*/ 	.word	0x000009e0
        /*02a8*/ 	.word	0x000000ff
        /*02ac*/ 	.word	0x000000c8
        /*02b0*/ 	.short	0x0100
        /*02b2*/ 	.byte	0x06
	.zero		1


	//   ....[26]....
        /*02b4*/ 	.word	0x00000b20
        /*02b8*/ 	.word	0x000000ff
        /*02bc*/ 	.word	0x000000d0
        /*02c0*/ 	.short	0x0100
        /*02c2*/ 	.byte	0x06
	.zero		1


	//   ....[27]....
        /*02c4*/ 	.word	0x00000b30
        /*02c8*/ 	.word	0x000000ff
        /*02cc*/ 	.word	0x000000e0
        /*02d0*/ 	.short	0x0100
        /*02d2*/ 	.byte	0x06
	.zero		1


	//   ....[28]....
        /*02d4*/ 	.word	0x00000b40
        /*02d8*/ 	.word	0x000000ff
        /*02dc*/ 	.word	0x000000d8
        /*02e0*/ 	.short	0x0100
        /*02e2*/ 	.byte	0x06
	.zero		1


	//   ....[29]....
        /*02e4*/ 	.word	0x00000b50
        /*02e8*/ 	.word	0x000000ff
        /*02ec*/ 	.word	0x000000e8
        /*02f0*/ 	.short	0x0100
        /*02f2*/ 	.byte	0x06
	.zero		1


	//   ....[30]....
        /*02f4*/ 	.word	0x00000c80
        /*02f8*/ 	.word	0x000000ff
        /*02fc*/ 	.word	0x000000f0
        /*0300*/ 	.short	0x0100
        /*0302*/ 	.byte	0x04
	.zero		1


	//   ....[31]....
        /*0304*/ 	.word	0x00000c90
        /*0308*/ 	.word	0x000000ff
        /*030c*/ 	.word	0x00000110
        /*0310*/ 	.short	0x0100
        /*0312*/ 	.byte	0x04
	.zero		1


	//   ....[32]....
        /*0314*/ 	.word	0x00000ca0
        /*0318*/ 	.word	0x000000ff
        /*031c*/ 	.word	0x000000f8
        /*0320*/ 	.short	0x0100
        /*0322*/ 	.byte	0x04
	.zero		1


	//   ....[33]....
        /*0324*/ 	.word	0x00000cb0
        /*0328*/ 	.word	0x000000ff
        /*032c*/ 	.word	0x00000118
        /*0330*/ 	.short	0x0100
        /*0332*/ 	.byte	0x04
	.zero		1


	//   ....[34]....
        /*0334*/ 	.word	0x00000cc0
        /*0338*/ 	.word	0x000000ff
        /*033c*/ 	.word	0x00000100
        /*0340*/ 	.short	0x0100
        /*0342*/ 	.byte	0x04
	.zero		1


	//   ....[35]....
        /*0344*/ 	.word	0x00000cd0
        /*0348*/ 	.word	0x000000ff
        /*034c*/ 	.word	0x00000120
        /*0350*/ 	.short	0x0100
        /*0352*/ 	.byte	0x04
	.zero		1


	//   ....[36]....
        /*0354*/ 	.word	0x00000ce0
        /*0358*/ 	.word	0x000000ff
        /*035c*/ 	.word	0x00000108
        /*0360*/ 	.short	0x0100
        /*0362*/ 	.byte	0x04
	.zero		1


	//   ....[37]....
        /*0364*/ 	.word	0x00000cf0
        /*0368*/ 	.word	0x000000ff
        /*036c*/ 	.word	0x00000128
        /*0370*/ 	.short	0x0100
        /*0372*/ 	.byte	0x04
	.zero		1


	//   ....[38]....
        /*0374*/ 	.word	0x00000df0
        /*0378*/ 	.word	0x000000ff
        /*037c*/ 	.word	0x00000130
        /*0380*/ 	.short	0x0100
        /*0382*/ 	.byte	0x04
	.zero		1


	//   ....[39]....
        /*0384*/ 	.word	0x00000e00
        /*0388*/ 	.word	0x000000ff
        /*038c*/ 	.word	0x00000140
        /*0390*/ 	.short	0x0100
        /*0392*/ 	.byte	0x04
	.zero		1


	//   ....[40]....
        /*0394*/ 	.word	0x00000e10
        /*0398*/ 	.word	0x000000ff
        /*039c*/ 	.word	0x00000138
        /*03a0*/ 	.short	0x0100
        /*03a2*/ 	.byte	0x04
	.zero		1


	//   ....[41]....
        /*03a4*/ 	.word	0x00000e20
        /*03a8*/ 	.word	0x000000ff
        /*03ac*/ 	.word	0x00000148
        /*03b0*/ 	.short	0x0100
        /*03b2*/ 	.byte	0x04
	.zero		1


	//   ....[42]....
        /*03b4*/ 	.word	0x00000f20
        /*03b8*/ 	.word	0x000000ff
        /*03bc*/ 	.word	0x00000150
        /*03c0*/ 	.short	0x0100
        /*03c2*/ 	.byte	0x06
	.zero		1


	//   ....[43]....
        /*03c4*/ 	.word	0x00001bd0
        /*03c8*/ 	.word	0x00000000
        /*03cc*/ 	.word	0x00000140
        /*03d0*/ 	.short	0x010a
        /*03d2*/ 	.byte	0xff
	.zero		1


	//   ....[44]....
        /*03d4*/ 	.word	0x00001bf0
        /*03d8*/ 	.word	0x00000000
        /*03dc*/ 	.word	0x00000130
        /*03e0*/ 	.short	0x0101
        /*03e2*/ 	.byte	0xff
	.zero		1


	//   ....[45]....
        /*03e4*/ 	.word	0x00001ca0
        /*03e8*/ 	.word	0x000000ff
        /*03ec*/ 	.word	0x00000040
        /*03f0*/ 	.short	0x010a
        /*03f2*/ 	.byte	0x04
	.zero		1


	//   ....[46]....
        /*03f4*/ 	.word	0x00001d70
        /*03f8*/ 	.word	0x000000ff
        /*03fc*/ 	.word	0x00000040
        /*0400*/ 	.short	0x010a
        /*0402*/ 	.byte	0x21
	.zero		1


	//   ....[47]....
        /*0404*/ 	.word	0x00001f20
        /*0408*/ 	.word	0x000000ff
        /*040c*/ 	.word	0x00000040
        /*0410*/ 	.short	0x010a
        /*0412*/ 	.byte	0x05
	.zero		1


	//   ....[48]....
        /*0414*/ 	.word	0x00002040
        /*0418*/ 	.word	0x000000ff
        /*041c*/ 	.word	0x000000c8
        /*0420*/ 	.short	0x0101
        /*0422*/ 	.byte	0x0d
	.zero		1


	//   ....[49]....
        /*0424*/ 	.word	0x00002060
        /*0428*/ 	.word	0x000000ff
        /*042c*/ 	.word	0x00000040
        /*0430*/ 	.short	0x010a
        /*0432*/ 	.byte	0x04
	.zero		1


	//   ....[50]....
        /*0434*/ 	.word	0x000020e0
        /*0438*/ 	.word	0x000000ff
        /*043c*/ 	.word	0x00000040
        /*0440*/ 	.short	0x010a
        /*0442*/ 	.byte	0x11
	.zero		1


	//   ....[51]....
        /*0444*/ 	.word	0x00002280
        /*0448*/ 	.word	0x000000ff
        /*044c*/ 	.word	0x00000040
        /*0450*/ 	.short	0x010a
        /*0452*/ 	.byte	0x05
	.zero		1


	//   ....[52]....
        /*0454*/ 	.word	0x000023c0
        /*0458*/ 	.word	0x00000003
        /*045c*/ 	.word	0x000000d0
        /*0460*/ 	.short	0x010a
        /*0462*/ 	.byte	0xff
	.zero		1


	//   ....[53]....
        /*0464*/ 	.word	0x00002510
        /*0468*/ 	.word	0x00000000
        /*046c*/ 	.word	0x00000000
        /*0470*/ 	.short	0x0101
        /*0472*/ 	.byte	0xff
	.zero		1


	//   ....[54]....
        /*0474*/ 	.word	0x00002ad0
        /*0478*/ 	.word	0x000000ff
        /*047c*/ 	.word	0x00000000
        /*0480*/ 	.short	0x010a
        /*0482*/ 	.byte	0x04
	.zero		1


	//   ....[55]....
        /*0484*/ 	.word	0x00002b60
        /*0488*/ 	.word	0x000000ff
        /*048c*/ 	.word	0x00000000
        /*0490*/ 	.short	0x010a
        /*0492*/ 	.byte	0x05
	.zero		1


	//   ....[56]....
        /*0494*/ 	.word	0x00002bf0
        /*0498*/ 	.word	0x000000ff
        /*049c*/ 	.word	0x00000000
        /*04a0*/ 	.short	0x010a
        /*04a2*/ 	.byte	0x05
	.zero		1


	//   ....[57]....
        /*04a4*/ 	.word	0x00002c80
        /*04a8*/ 	.word	0x000000ff
        /*04ac*/ 	.word	0x00000000
        /*04b0*/ 	.short	0x010a
        /*04b2*/ 	.byte	0x05
	.zero		1


	//   ....[58]....
        /*04b4*/ 	.word	0x00002d10
        /*04b8*/ 	.word	0x000000ff
        /*04bc*/ 	.word	0x00000000
        /*04c0*/ 	.short	0x010a
        /*04c2*/ 	.byte	0x05
	.zero		1


	//   ....[59]....
        /*04c4*/ 	.word	0x00002da0
        /*04c8*/ 	.word	0x000000ff
        /*04cc*/ 	.word	0x00000000
        /*04d0*/ 	.short	0x010a
        /*04d2*/ 	.byte	0x05
	.zero		1


	//   ....[60]....
        /*04d4*/ 	.word	0x00002e30
        /*04d8*/ 	.word	0x000000ff
        /*04dc*/ 	.word	0x00000000
        /*04e0*/ 	.short	0x010a
        /*04e2*/ 	.byte	0x05
	.zero		1


	//   ....[61]....
        /*04e4*/ 	.word	0x00002ed0
        /*04e8*/ 	.word	0x00000000
        /*04ec*/ 	.word	0x00000000
        /*04f0*/ 	.short	0x010a
        /*04f2*/ 	.byte	0xff
	.zero		1


	//   ....[62]....
        /*04f4*/ 	.word	0x00003010
        /*04f8*/ 	.word	0x00000002
        /*04fc*/ 	.word	0x00000130
        /*0500*/ 	.short	0x010a
        /*0502*/ 	.byte	0xff
	.zero		1


	//   ....[63]....
        /*0504*/ 	.word	0x00003070
        /*0508*/ 	.word	0x00000004
        /*050c*/ 	.word	0x00000000
        /*0510*/ 	.short	0x0101
        /*0512*/ 	.byte	0xff
	.zero		1


	//   ....[64]....
        /*0514*/ 	.word	0x00003090
        /*0518*/ 	.word	0x000000ff
        /*051c*/ 	.word	0x000000e0
        /*0520*/ 	.short	0x010a
        /*0522*/ 	.byte	0x04
	.zero		1


	//   ....[65]....
        /*0524*/ 	.word	0x000031b0
        /*0528*/ 	.word	0x00000002
        /*052c*/ 	.word	0x000000d0
        /*0530*/ 	.short	0x010a
        /*0532*/ 	.byte	0xff
	.zero		1


	//   ....[66]....
        /*0534*/ 	.word	0x000032c0
        /*0538*/ 	.word	0x00000002
        /*053c*/ 	.word	0x00000000
        /*0540*/ 	.short	0x0101
        /*0542*/ 	.byte	0xff
	.zero		1


	//   ....[67]....
        /*0544*/ 	.word	0x00003350
        /*0548*/ 	.word	0x000000ff
        /*054c*/ 	.word	0x000000e0
        /*0550*/ 	.short	0x0106
        /*0552*/ 	.byte	0x04
	.zero		1


	//   ....[68]....
        /*0554*/ 	.word	0x00003370
        /*0558*/ 	.word	0x000000ff
        /*055c*/ 	.word	0x000000e0
        /*0560*/ 	.short	0x010a
        /*0562*/ 	.byte	0x04
	.zero		1


	//   ....[69]....
        /*0564*/ 	.word	0x00003400
        /*0568*/ 	.word	0x000000ff
        /*056c*/ 	.word	0x000000e0
        /*0570*/ 	.short	0x0106
        /*0572*/ 	.byte	0x07
	.zero		1


	//   ....[70]....
        /*0574*/ 	.word	0x00003440
        /*0578*/ 	.word	0x00000000
        /*057c*/ 	.word	0x000000e0
        /*0580*/ 	.short	0x010a
        /*0582*/ 	.byte	0xff
	.zero		1


	//   ....[71]....
        /*0584*/ 	.word	0x00003690
        /*0588*/ 	.word	0x000000ff
        /*058c*/ 	.word	0x00000008
        /*0590*/ 	.short	0x010a
        /*0592*/ 	.byte	0x05
	.zero		1


	//   ....[72]....
        /*0594*/ 	.word	0x000036b0
        /*0598*/ 	.word	0x000000ff
        /*059c*/ 	.word	0x00000008
        /*05a0*/ 	.short	0x010a
        /*05a2*/ 	.byte	0x05
	.zero		1


	//   ....[73]....
        /*05a4*/ 	.word	0x00003840
        /*05a8*/ 	.word	0x000000ff
        /*05ac*/ 	.word	0x00000008
        /*05b0*/ 	.short	0x010a
        /*05b2*/ 	.byte	0x05
	.zero		1


	//   ....[74]....
        /*05b4*/ 	.word	0x00003860
        /*05b8*/ 	.word	0x000000ff
        /*05bc*/ 	.word	0x00000008
        /*05c0*/ 	.short	0x010a
        /*05c2*/ 	.byte	0x05
	.zero		1


	//   ....[75]....
        /*05c4*/ 	.word	0x00003920
        /*05c8*/ 	.word	0x000000ff
        /*05cc*/ 	.word	0x00000000
        /*05d0*/ 	.short	0x0101
        /*05d2*/ 	.byte	0x04
	.zero		1


	//   ....[76]....
        /*05d4*/ 	.word	0x00003c60
        /*05d8*/ 	.word	0x00000000
        /*05dc*/ 	.word	0x000000d0
        /*05e0*/ 	.short	0x010a
        /*05e2*/ 	.byte	0xff
	.zero		1


	//   ....[77]....
        /*05e4*/ 	.word	0x00003d20
        /*05e8*/ 	.word	0x00000000
        /*05ec*/ 	.word	0x00000000
        /*05f0*/ 	.short	0x0101
        /*05f2*/ 	.byte	0xff
	.zero		1


	//   ....[78]....
        /*05f4*/ 	.word	0x00003de0
        /*05f8*/ 	.word	0x000000ff
        /*05fc*/ 	.word	0x00000000
        /*0600*/ 	.short	0x010a
        /*0602*/ 	.byte	0x04
	.zero		1


	//   ....[79]....
        /*0604*/ 	.word	0x00003df0
        /*0608*/ 	.word	0x000000ff
        /*060c*/ 	.word	0x00000110
        /*0610*/ 	.short	0x010a
        /*0612*/ 	.byte	0x1f
	.zero		1


	//   ....[80]....
        /*0614*/ 	.word	0x00003ea0
        /*0618*/ 	.word	0x000000ff
        /*061c*/ 	.word	0x00000000
        /*0620*/ 	.short	0x010a
        /*0622*/ 	.byte	0x05
	.zero		1


	//   ....[81]....
        /*0624*/ 	.word	0x00003fd0
        /*0628*/ 	.word	0x000000ff
        /*062c*/ 	.word	0x00000000
        /*0630*/ 	.short	0x010a
        /*0632*/ 	.byte	0x04
	.zero		1


	//   ....[82]....
        /*0634*/ 	.word	0x000042d0
        /*0638*/ 	.word	0x000000ff
        /*063c*/ 	.word	0x00000000
        /*0640*/ 	.short	0x010a
        /*0642*/ 	.byte	0x04
	.zero		1


	//   ....[83]....
        /*0644*/ 	.word	0x00004360
        /*0648*/ 	.word	0x000000ff
        /*064c*/ 	.word	0x00000000
        /*0650*/ 	.short	0x010a
        /*0652*/ 	.byte	0x05
	.zero		1


	//   ....[84]....
        /*0654*/ 	.word	0x000043f0
        /*0658*/ 	.word	0x000000ff
        /*065c*/ 	.word	0x00000000
        /*0660*/ 	.short	0x010a
        /*0662*/ 	.byte	0x05
	.zero		1


	//   ....[85]....
        /*0664*/ 	.word	0x00004490
        /*0668*/ 	.word	0x00000000
        /*066c*/ 	.word	0x00000000
        /*0670*/ 	.short	0x010a
        /*0672*/ 	.byte	0xff
	.zero		1


	//   ....[86]....
        /*0674*/ 	.word	0x000044d0
        /*0678*/ 	.word	0x00000000
        /*067c*/ 	.word	0x00000000
        /*0680*/ 	.short	0x010a
        /*0682*/ 	.byte	0xff
	.zero		1


	//   ....[87]....
        /*0684*/ 	.word	0x00004540
        /*0688*/ 	.word	0x000000ff
        /*068c*/ 	.word	0x00000000
        /*0690*/ 	.short	0x0101
        /*0692*/ 	.byte	0x04
	.zero		1


	//   ....[88]....
        /*0694*/ 	.word	0x00004580
        /*0698*/ 	.word	0x000000ff
        /*069c*/ 	.word	0x00000150
        /*06a0*/ 	.short	0x010a
        /*06a2*/ 	.byte	0x1a
	.zero		1


	//   ....[89]....
        /*06a4*/ 	.word	0x000045d0
        /*06a8*/ 	.word	0x000000ff
        /*06ac*/ 	.word	0x00000000
        /*06b0*/ 	.short	0x0101
        /*06b2*/ 	.byte	0x04
	.zero		1


	//   ....[90]....
        /*06b4*/ 	.word	0x00004ab0
        /*06b8*/ 	.word	0x0000000c
        /*06bc*/ 	.word	0x000000d0
        /*06c0*/ 	.short	0x010a
        /*06c2*/ 	.byte	0xff
	.zero		1


	//   ....[91]....
        /*06c4*/ 	.word	0x00004c20
        /*06c8*/ 	.word	0x00000000
        /*06cc*/ 	.word	0x00000000
        /*06d0*/ 	.short	0x0101
        /*06d2*/ 	.byte	0xff
	.zero		1


	//   ....[92]....
        /*06d4*/ 	.word	0x000050b0
        /*06d8*/ 	.word	0x000000ff
        /*06dc*/ 	.word	0x000000c8
        /*06e0*/ 	.short	0x010a
        /*06e2*/ 	.byte	0x15
	.zero		1


	//   ....[93]....
        /*06e4*/ 	.word	0x00005230
        /*06e8*/ 	.word	0x000000ff
        /*06ec*/ 	.word	0x000000a0
        /*06f0*/ 	.short	0x010a
        /*06f2*/ 	.byte	0x15
	.zero		1


	//   ....[94]....
        /*06f4*/ 	.word	0x000053a0
        /*06f8*/ 	.word	0x000000ff
        /*06fc*/ 	.word	0x00000080
        /*0700*/ 	.short	0x010b
        /*0702*/ 	.byte	0x15
	.zero		1


	//   ....[95]....
        /*0704*/ 	.word	0x000053b0
        /*0708*/ 	.word	0x000000ff
        /*070c*/ 	.word	0x00000000
        /*0710*/ 	.short	0x0101
        /*0712*/ 	.byte	0x28
	.zero		1


	//   ....[96]....
        /*0714*/ 	.word	0x000053c0
        /*0718*/ 	.word	0x000000ff
        /*071c*/ 	.word	0x000000a8
        /*0720*/ 	.short	0x010a
        /*0722*/ 	.byte	0x15
	.zero		1


	//   ....[97]....
        /*0724*/ 	.word	0x00005510
        /*0728*/ 	.word	0x000000ff
        /*072c*/ 	.word	0x00000088
        /*0730*/ 	.short	0x010b
        /*0732*/ 	.byte	0x15
	.zero		1


	//   ....[98]....
        /*0734*/ 	.word	0x00005520
        /*0738*/ 	.word	0x000000ff
        /*073c*/ 	.word	0x00000000
        /*0740*/ 	.short	0x0101
        /*0742*/ 	.byte	0x27
	.zero		1


	//   ....[99]....
        /*0744*/ 	.word	0x00005530
        /*0748*/ 	.word	0x000000ff
        /*074c*/ 	.word	0x000000b0
        /*0750*/ 	.short	0x010a
        /*0752*/ 	.byte	0x15
	.zero		1


	//   ....[100]....
        /*0754*/ 	.word	0x00005670
        /*0758*/ 	.word	0x000000ff
        /*075c*/ 	.word	0x00000090
        /*0760*/ 	.short	0x010b
        /*0762*/ 	.byte	0x15
	.zero		1


	//   ....[101]....
        /*0764*/ 	.word	0x00005680
        /*0768*/ 	.word	0x000000ff
        /*076c*/ 	.word	0x00000000
        /*0770*/ 	.short	0x0101
        /*0772*/ 	.byte	0x26
	.zero		1


	//   ....[102]....
        /*0774*/ 	.word	0x00005690
        /*0778*/ 	.word	0x000000ff
        /*077c*/ 	.word	0x000000b8
        /*0780*/ 	.short	0x010a
        /*0782*/ 	.byte	0x15
	.zero		1


	//   ....[103]....
        /*0784*/ 	.word	0x00005890
        /*0788*/ 	.word	0x000000ff
        /*078c*/ 	.word	0x00000098
        /*0790*/ 	.short	0x010b
        /*0792*/ 	.byte	0x15
	.zero		1


	//   ....[104]....
        /*0794*/ 	.word	0x000058a0
        /*0798*/ 	.word	0x000000ff
        /*079c*/ 	.word	0x00000000
        /*07a0*/ 	.short	0x0101
        /*07a2*/ 	.byte	0x25
	.zero		1


	//   ....[105]....
        /*07a4*/ 	.word	0x000058d0
        /*07a8*/ 	.word	0x000000ff
        /*07ac*/ 	.word	0x000000a0
        /*07b0*/ 	.short	0x010a
        /*07b2*/ 	.byte	0x15
	.zero		1


	//   ....[106]....
        /*07b4*/ 	.word	0x000058f0
        /*07b8*/ 	.word	0x000000ff
        /*07bc*/ 	.word	0x000000a8
        /*07c0*/ 	.short	0x010a
        /*07c2*/ 	.byte	0x15
	.zero		1


	//   ....[107]....
        /*07c4*/ 	.word	0x00005910
        /*07c8*/ 	.word	0x000000ff
        /*07cc*/ 	.word	0x000000b0
        /*07d0*/ 	.short	0x010a
        /*07d2*/ 	.byte	0x15
	.zero		1


	//   ....[108]....
        /*07d4*/ 	.word	0x00005950
        /*07d8*/ 	.word	0x00000000
        /*07dc*/ 	.word	0x000000b8
        /*07e0*/ 	.short	0x010a
        /*07e2*/ 	.byte	0xff
	.zero		1


	//   ....[109]....
        /*07e4*/ 	.word	0x00005c70
        /*07e8*/ 	.word	0x00000003
        /*07ec*/ 	.word	0x000000d0
        /*07f0*/ 	.short	0x010a
        /*07f2*/ 	.byte	0xff
	.zero		1


	//   ....[110]....
        /*07f4*/ 	.word	0x00005df0
        /*07f8*/ 	.word	0x00000000
        /*07fc*/ 	.word	0x00000000
        /*0800*/ 	.short	0x0101
        /*0802*/ 	.byte	0xff
	.zero		1


	//   ....[111]....
        /*0804*/ 	.word	0x00006910
        /*0808*/ 	.word	0x000000ff
        /*080c*/ 	.word	0x00000080
        /*0810*/ 	.short	0x010a
        /*0812*/ 	.byte	0x2c
	.zero		1


	//   ....[112]....
        /*0814*/ 	.word	0x00006930
        /*0818*/ 	.word	0x00000065
        /*081c*/ 	.word	0x000000f0
        /*0820*/ 	.short	0x010a
        /*0822*/ 	.byte	0xff
	.zero		1


	//   ....[113]....
        /*0824*/ 	.word	0x00006a20
        /*0828*/ 	.word	0x000000ff
        /*082c*/ 	.word	0x00000080
        /*0830*/ 	.short	0x010a
        /*0832*/ 	.byte	0x2c
	.zero		1


	//   ....[114]....
        /*0834*/ 	.word	0x00006b10
        /*0838*/ 	.word	0x00000065
        /*083c*/ 	.word	0x000000f0
        /*0840*/ 	.short	0x010a
        /*0842*/ 	.byte	0xff
	.zero		1


	//   ....[115]....
        /*0844*/ 	.word	0x000075e0
        /*0848*/ 	.word	0x00000000
        /*084c*/ 	.word	0x00000000
        /*0850*/ 	.short	0x0101
        /*0852*/ 	.byte	0xff
	.zero		1


	//   ....[116]....
        /*0854*/ 	.word	0x000075f0
        /*0858*/ 	.word	0x00000003
        /*085c*/ 	.word	0x00000080
        /*0860*/ 	.short	0x010a
        /*0862*/ 	.byte	0xff
	.zero		1


	//   ....[117]....
        /*0864*/ 	.word	0x000076d0
        /*0868*/ 	.word	0x00000003
        /*086c*/ 	.word	0x00000080
        /*0870*/ 	.short	0x010a
        /*0872*/ 	.byte	0xff
	.zero		1


	//   ....[118]....
        /*0874*/ 	.word	0x00008230
        /*0878*/ 	.word	0x0000003d
        /*087c*/ 	.word	0x00000000
        /*0880*/ 	.short	0x0101
        /*0882*/ 	.byte	0xff
	.zero		1


	//   ....[119]....
        /*0884*/ 	.word	0x00008250
        /*0888*/ 	.word	0x0000003e
        /*088c*/ 	.word	0x00000080
        /*0890*/ 	.short	0x010a
        /*0892*/ 	.byte	0xff
	.zero		1


	//   ....[120]....
        /*0894*/ 	.word	0x00008320
        /*0898*/ 	.word	0x0000003e
        /*089c*/ 	.word	0x00000080
        /*08a0*/ 	.short	0x010a
        /*08a2*/ 	.byte	0xff
	.zero		1


	//   ....[121]....
        /*08a4*/ 	.word	0x00008e70
        /*08a8*/ 	.word	0x0000003d
        /*08ac*/ 	.word	0x00000000
        /*08b0*/ 	.short	0x0101
        /*08b2*/ 	.byte	0xff
	.zero		1


	//   ....[122]....
        /*08b4*/ 	.word	0x00008e90
        /*08b8*/ 	.word	0x0000003e
        /*08bc*/ 	.word	0x00000080
        /*08c0*/ 	.short	0x010a
        /*08c2*/ 	.byte	0xff
	.zero		1


	//   ....[123]....
        /*08c4*/ 	.word	0x00008f60
        /*08c8*/ 	.word	0x0000003e
        /*08cc*/ 	.word	0x00000080
        /*08d0*/ 	.short	0x010a
        /*08d2*/ 	.byte	0xff
	.zero		1


	//   ....[124]....
        /*08d4*/ 	.word	0x00009350
        /*08d8*/ 	.word	0x00000065
        /*08dc*/ 	.word	0x00000000
        /*08e0*/ 	.short	0x0101
        /*08e2*/ 	.byte	0xff
	.zero		1


	//   ....[125]....
        /*08e4*/ 	.word	0x00009b00
        /*08e8*/ 	.word	0x00000003
        /*08ec*/ 	.word	0x00000000
        /*08f0*/ 	.short	0x0101
        /*08f2*/ 	.byte	0xff
	.zero		1


	//   ....[126]....
        /*08f4*/ 	.word	0x00009dc0
        /*08f8*/ 	.word	0x000000ff
        /*08fc*/ 	.word	0x00000000
        /*0900*/ 	.short	0x0101
        /*0902*/ 	.byte	0x06
	.zero		1


	//   ....[127]....
        /*0904*/ 	.word	0x00009de0
        /*0908*/ 	.word	0x00000000
        /*090c*/ 	.word	0x00000140
        /*0910*/ 	.short	0x010a
        /*0912*/ 	.byte	0xff
	.zero		1


	//   ....[128]....
        /*0914*/ 	.word	0x00009e40
        /*0918*/ 	.word	0x00000000
        /*091c*/ 	.word	0x00000040
        /*0920*/ 	.short	0x010a
        /*0922*/ 	.byte	0xff
	.zero		1


	//   ....[129]....
        /*0924*/ 	.word	0x00009ea0
        /*0928*/ 	.word	0x00000000
        /*092c*/ 	.word	0x00000040
        /*0930*/ 	.short	0x010a
        /*0932*/ 	.byte	0xff
	.zero		1


	//   ....[130]....
        /*0934*/ 	.word	0x00009ef0
        /*0938*/ 	.word	0x00000003
        /*093c*/ 	.word	0x000000d0
        /*0940*/ 	.short	0x010a
        /*0942*/ 	.byte	0xff
	.zero		1


	//   ....[131]....
        /*0944*/ 	.word	0x00009f50
        /*0948*/ 	.word	0x00000000
        /*094c*/ 	.word	0x00000000
        /*0950*/ 	.short	0x010a
        /*0952*/ 	.byte	0xff
	.zero		1


	//   ....[132]....
        /*0954*/ 	.word	0x00009fb0
        /*0958*/ 	.word	0x00000000
        /*095c*/ 	.word	0x00000000
        /*0960*/ 	.short	0x010a
        /*0962*/ 	.byte	0xff
	.zero		1


	//   ....[133]....
        /*0964*/ 	.word	0x0000a010
        /*0968*/ 	.word	0x00000000
        /*096c*/ 	.word	0x00000000
        /*0970*/ 	.short	0x010a
        /*0972*/ 	.byte	0xff
	.zero		1


	//   ....[134]....
        /*0974*/ 	.word	0x0000a070
        /*0978*/ 	.word	0x00000000
        /*097c*/ 	.word	0x00000000
        /*0980*/ 	.short	0x010a
        /*0982*/ 	.byte	0xff
	.zero		1


	//   ....[135]....
        /*0984*/ 	.word	0x0000a0d0
        /*0988*/ 	.word	0x00000000
        /*098c*/ 	.word	0x00000000
        /*0990*/ 	.short	0x010a
        /*0992*/ 	.byte	0xff
	.zero		1


	//   ....[136]....
        /*0994*/ 	.word	0x0000a130
        /*0998*/ 	.word	0x00000000
        /*099c*/ 	.word	0x00000000
        /*09a0*/ 	.short	0x010a
        /*09a2*/ 	.byte	0xff
	.zero		1


	//   ....[137]....
        /*09a4*/ 	.word	0x0000a190
        /*09a8*/ 	.word	0x00000000
        /*09ac*/ 	.word	0x00000000
        /*09b0*/ 	.short	0x010a
        /*09b2*/ 	.byte	0xff
	.zero		1


	//   ....[138]....
        /*09b4*/ 	.word	0x0000a1e0
        /*09b8*/ 	.word	0x00000002
        /*09bc*/ 	.word	0x00000130
        /*09c0*/ 	.short	0x010a
        /*09c2*/ 	.byte	0xff
	.zero		1


	//   ....[139]....
        /*09c4*/ 	.word	0x0000a240
        /*09c8*/ 	.word	0x00000002
        /*09cc*/ 	.word	0x000000e0
        /*09d0*/ 	.short	0x010a
        /*09d2*/ 	.byte	0xff
	.zero		1


	//   ....[140]....
        /*09d4*/ 	.word	0x0000a290
        /*09d8*/ 	.word	0x00000002
        /*09dc*/ 	.word	0x000000d0
        /*09e0*/ 	.short	0x010a
        /*09e2*/ 	.byte	0xff
	.zero		1


	//   ....[141]....
        /*09e4*/ 	.word	0x0000a2f0
        /*09e8*/ 	.word	0x00000000
        /*09ec*/ 	.word	0x000000e0
        /*09f0*/ 	.short	0x010a
        /*09f2*/ 	.byte	0xff
	.zero		1


	//   ....[142]....
        /*09f4*/ 	.word	0x0000a350
        /*09f8*/ 	.word	0x00000000
        /*09fc*/ 	.word	0x00000008
        /*0a00*/ 	.short	0x010a
        /*0a02*/ 	.byte	0xff
	.zero		1


	//   ....[143]....
        /*0a04*/ 	.word	0x0000a440
        /*0a08*/ 	.word	0x00000000
        /*0a0c*/ 	.word	0x00000008
        /*0a10*/ 	.short	0x010a
        /*0a12*/ 	.byte	0xff
	.zero		1


	//   ....[144]....
        /*0a14*/ 	.word	0x0000a490
        /*0a18*/ 	.word	0x00000000
        /*0a1c*/ 	.word	0x000000d0
        /*0a20*/ 	.short	0x010a
        /*0a22*/ 	.byte	0xff
	.zero		1


	//   ....[145]....
        /*0a24*/ 	.word	0x0000a4f0
        /*0a28*/ 	.word	0x00000000
        /*0a2c*/ 	.word	0x00000110
        /*0a30*/ 	.short	0x010a
        /*0a32*/ 	.byte	0xff
	.zero		1


	//   ....[146]....
        /*0a34*/ 	.word	0x0000a550
        /*0a38*/ 	.word	0x00000000
        /*0a3c*/ 	.word	0x00000000
        /*0a40*/ 	.short	0x010a
        /*0a42*/ 	.byte	0xff
	.zero		1


	//   ....[147]....
        /*0a44*/ 	.word	0x0000a5b0
        /*0a48*/ 	.word	0x00000000
        /*0a4c*/ 	.word	0x00000000
        /*0a50*/ 	.short	0x010a
        /*0a52*/ 	.byte	0xff
	.zero		1


	//   ....[148]....
        /*0a54*/ 	.word	0x0000a610
        /*0a58*/ 	.word	0x00000000
        /*0a5c*/ 	.word	0x00000000
        /*0a60*/ 	.short	0x010a
        /*0a62*/ 	.byte	0xff
	.zero		1


	//   ....[149]....
        /*0a64*/ 	.word	0x0000a670
        /*0a68*/ 	.word	0x00000000
        /*0a6c*/ 	.word	0x00000000
        /*0a70*/ 	.short	0x010a
        /*0a72*/ 	.byte	0xff
	.zero		1


	//   ....[150]....
        /*0a74*/ 	.word	0x0000a6d0
        /*0a78*/ 	.word	0x00000000
        /*0a7c*/ 	.word	0x00000150
        /*0a80*/ 	.short	0x010a
        /*0a82*/ 	.byte	0xff
	.zero		1


	//   ....[151]....
        /*0a84*/ 	.word	0x0000a720
        /*0a88*/ 	.word	0x0000000c
        /*0a8c*/ 	.word	0x000000d0
        /*0a90*/ 	.short	0x010a
        /*0a92*/ 	.byte	0xff
	.zero		1


	//   ....[152]....
        /*0a94*/ 	.word	0x0000a780
        /*0a98*/ 	.word	0x00000000
        /*0a9c*/ 	.word	0x000000c8
        /*0aa0*/ 	.short	0x010a
        /*0aa2*/ 	.byte	0xff
	.zero		1


	//   ....[153]....
        /*0aa4*/ 	.word	0x0000a7e0
        /*0aa8*/ 	.word	0x00000000
        /*0aac*/ 	.word	0x000000a0
        /*0ab0*/ 	.short	0x010a
        /*0ab2*/ 	.byte	0xff
	.zero		1


	//   ....[154]....
        /*0ab4*/ 	.word	0x0000a840
        /*0ab8*/ 	.word	0x00000000
        /*0abc*/ 	.word	0x000000a8
        /*0ac0*/ 	.short	0x010a
        /*0ac2*/ 	.byte	0xff
	.zero		1


	//   ....[155]....
        /*0ac4*/ 	.word	0x0000a8a0
        /*0ac8*/ 	.word	0x00000000
        /*0acc*/ 	.word	0x000000b0
        /*0ad0*/ 	.short	0x010a
        /*0ad2*/ 	.byte	0xff
	.zero		1


	//   ....[156]....
        /*0ad4*/ 	.word	0x0000a900
        /*0ad8*/ 	.word	0x00000000
        /*0adc*/ 	.word	0x000000b8
        /*0ae0*/ 	.short	0x010a
        /*0ae2*/ 	.byte	0xff
	.zero		1


	//   ....[157]....
        /*0ae4*/ 	.word	0x0000a960
        /*0ae8*/ 	.word	0x00000000
        /*0aec*/ 	.word	0x000000a0
        /*0af0*/ 	.short	0x010a
        /*0af2*/ 	.byte	0xff
	.zero		1


	//   ....[158]....
        /*0af4*/ 	.word	0x0000a9c0
        /*0af8*/ 	.word	0x00000000
        /*0afc*/ 	.word	0x000000a8
        /*0b00*/ 	.short	0x010a
        /*0b02*/ 	.byte	0xff
	.zero		1


	//   ....[159]....
        /*0b04*/ 	.word	0x0000aa20
        /*0b08*/ 	.word	0x00000000
        /*0b0c*/ 	.word	0x000000b0
        /*0b10*/ 	.short	0x010a
        /*0b12*/ 	.byte	0xff
	.zero		1


	//   ....[160]....
        /*0b14*/ 	.word	0x0000aa70
        /*0b18*/ 	.word	0x00000003
        /*0b1c*/ 	.word	0x000000d0
        /*0b20*/ 	.short	0x010a
        /*0b22*/ 	.byte	0xff
	.zero		1


	//   ....[161]....
        /*0b24*/ 	.word	0x0000aad0
        /*0b28*/ 	.word	0x00000002
        /*0b2c*/ 	.word	0x00000080
        /*0b30*/ 	.short	0x010a
        /*0b32*/ 	.byte	0xff
	.zero		1


	//   ....[162]....
        /*0b34*/ 	.word	0x0000ab20
        /*0b38*/ 	.word	0x00000065
        /*0b3c*/ 	.word	0x000000f0
        /*0b40*/ 	.short	0x010a
        /*0b42*/ 	.byte	0xff
	.zero		1


	//   ....[163]....
        /*0b44*/ 	.word	0x0000ab70
        /*0b48*/ 	.word	0x00000003
        /*0b4c*/ 	.word	0x00000080
        /*0b50*/ 	.short	0x010a
        /*0b52*/ 	.byte	0xff
	.zero		1


	//   ....[164]....
        /*0b54*/ 	.word	0x0000abc0
        /*0b58*/ 	.word	0x0000003e
        /*0b5c*/ 	.word	0x00000080
        /*0b60*/ 	.short	0x010a
        /*0b62*/ 	.byte	0xff
	.zero		1


	//   ....[165]....
        /*0b64*/ 	.word	0x0000ac10
        /*0b68*/ 	.word	0x0000003e
        /*0b6c*/ 	.word	0x00000080
        /*0b70*/ 	.short	0x010a
        /*0b72*/ 	.byte	0xff
	.zero		1


	//----- nvinfo : EIATTR_NUM_MBARRIERS
	.align		4
.L_47:
        /*0b74*/ 	.byte	0x03, 0x38
        /*0b76*/ 	.short	0x002b


	//----- nvinfo : EIATTR_EXIT_INSTR_OFFSETS
	.align		4
        /*0b78*/ 	.byte	0x04, 0x1c
        /*0b7a*/ 	.short	(.L_49 - .L_48)


	//   ....[0]....
.L_48:
        /*0b7c*/ 	.word	0x00002f00


	//   ....[1]....
        /*0b80*/ 	.word	0x00003410


	//   ....[2]....
        /*0b84*/ 	.word	0x00003470


	//   ....[3]....
        /*0b88*/ 	.word	0x00004800


	//   ....[4]....
        /*0b8c*/ 	.word	0x00005980


	//   ....[5]....
        /*0b90*/ 	.word	0x000059c0


	//   ....[6]....
        /*0b94*/ 	.word	0x00009cb0


	//   ....[7]....
        /*0b98*/ 	.word	0x00009d20


	//   ....[8]....
        /*0b9c*/ 	.word	0x00009d50


	//   ....[9]....
        /*0ba0*/ 	.word	0x00009dd0


	//----- nvinfo : EIATTR_MAX_THREADS
	.align		4
.L_49:
        /*0ba4*/ 	.byte	0x04, 0x05
        /*0ba6*/ 	.short	(.L_51 - .L_50)
.L_50:
        /*0ba8*/ 	.word	0x00000100
        /*0bac*/ 	.word	0x00000001
        /*0bb0*/ 	.word	0x00000001


	//----- nvinfo : EIATTR_CRS_STACK_SIZE
	.align		4
.L_51:
        /*0bb4*/ 	.byte	0x04, 0x1e
        /*0bb6*/ 	.short	(.L_53 - .L_52)
.L_52:
        /*0bb8*/ 	.word	0x00000000


	//----- nvinfo : EIATTR_CBANK_PARAM_SIZE
	.align		4
.L_53:
        /*0bbc*/ 	.byte	0x03, 0x19
        /*0bbe*/ 	.short	0x0800


	//----- nvinfo : EIATTR_PARAM_CBANK
	.align		4
        /*0bc0*/ 	.byte	0x04, 0x0a
        /*0bc2*/ 	.short	(.L_55 - .L_54)
	.align		4
.L_54:
        /*0bc4*/ 	.word	index@(.nv.constant0._ZN7cutlass13device_kernelINS_4gemm6kernel13GemmUniversalIN4cute5tupleIJiiiiEEENS1_10collective13CollectiveMmaINS1_35MainloopSm100TmaUmmaWarpSpecializedILi8ELi2ELi4ENS5_IJNS4_1CILi2EEENSA_ILi4EEENSA_ILi1EEEEEEEENS5_IJNSA_ILi256EEENSA_ILi128EEENSA_ILi64EEEEEENS_10bfloat16_tENS5_IJlSD_lEEESK_SL_NS4_8TiledMMAINS4_8MMA_AtomIJNS4_26SM100_MMA_F16BF16_2x1SM_SSISK_SK_fLi256ELi128ELNS4_4UMMA5MajorE0ELSQ_0ELNSP_7ScaleInE0ELSR_0EEEEEENS4_6LayoutINS5_IJSD_SD_SD_EEENS5_IJNSA_ILi0EEESW_SW_EEEEENS5_IJNS4_10UnderscoreESZ_SZ_EEEEENS4_28SM100_TMA_2SM_LOAD_MULTICASTENS4_14ComposedLayoutINS4_7SwizzleILi3ELi4ELi3EEENS4_18smem_ptr_flag_bitsILi16EEENSU_INS5_IJNSA_ILi8EEESI_EEENS5_IJSI_SD_EEEEEEEvNS4_8identityENS4_18SM100_TMA_2SM_LOADES1C_vS1D_EENS_8epilogue10collective18CollectiveEpilogueINS1G_23Sm100TmaWarpSpecializedILi4ELi2ELi32ELb1ELb0EEEJNS5_IJSH_SH_SI_EEENS5_IJNSU_ISH_SD_EENSU_INSA_ILi32EEESD_EEEEESK_SL_SK_SL_NS1G_6fusion15FusionCallbacksIS1K_NS1Q_17LinearCombinationISK_fSK_fLNS_15FloatRoundStyleE2EEES1L_S1P_JEEENS4_5SM1004TMEM4LOAD26SM100_TMEM_LOAD_32dp32b32xENS4_13SM90_TMA_LOADENS13_INS14_ILi2ELi4ELi3EEES17_NSU_INS5_IJS18_S1N_EEENS5_IJS1N_SD_EEEEEEENS4_39AutoVectorizingCopyWithAssumedAlignmentILi128EEENS4_14SM90_TMA_STOREES25_S27_S27_EEEvvEEEEvNT_6ParamsE)
        /*0bc8*/ 	.short	0x0380
        /*0bca*/ 	.short	0x0800


	//----- nvinfo : EIATTR_SW_WAR
	.align		4
.L_55:
        /*0bcc*/ 	.byte	0x04, 0x36
        /*0bce*/ 	.short	(.L_57 - .L_56)
.L_56:
        /*0bd0*/ 	.word	0x00000008
.L_57:


//--------------------- .nv.callgraph             --------------------------
	.section	.nv.callgraph,"",@"SHT_CUDA_CALLGRAPH"
	.align	4
	.sectionentsize	8
	.align		4
        /*0000*/ 	.word	0x00000000
	.align		4
        /*0004*/ 	.word	0xffffffff
	.align		4
        /*0008*/ 	.word	index@(_ZN7cutlass13device_kernelINS_4gemm6kernel13GemmUniversalIN4cute5tupleIJiiiiEEENS1_10collective13CollectiveMmaINS1_35MainloopSm100TmaUmmaWarpSpecializedILi8ELi2ELi4ENS5_IJNS4_1CILi2EEENSA_ILi4EEENSA_ILi1EEEEEEEENS5_IJNSA_ILi256EEENSA_ILi128EEENSA_ILi64EEEEEENS_10bfloat16_tENS5_IJlSD_lEEESK_SL_NS4_8TiledMMAINS4_8MMA_AtomIJNS4_26SM100_MMA_F16BF16_2x1SM_SSISK_SK_fLi256ELi128ELNS4_4UMMA5MajorE0ELSQ_0ELNSP_7ScaleInE0ELSR_0EEEEEENS4_6LayoutINS5_IJSD_SD_SD_EEENS5_IJNSA_ILi0EEESW_SW_EEEEENS5_IJNS4_10UnderscoreESZ_SZ_EEEEENS4_28SM100_TMA_2SM_LOAD_MULTICASTENS4_14ComposedLayoutINS4_7SwizzleILi3ELi4ELi3EEENS4_18smem_ptr_flag_bitsILi16EEENSU_INS5_IJNSA_ILi8EEESI_EEENS5_IJSI_SD_EEEEEEEvNS4_8identityENS4_18SM100_TMA_2SM_LOADES1C_vS1D_EENS_8epilogue10collective18CollectiveEpilogueINS1G_23Sm100TmaWarpSpecializedILi4ELi2ELi32ELb1ELb0EEEJNS5_IJSH_SH_SI_EEENS5_IJNSU_ISH_SD_EENSU_INSA_ILi32EEESD_EEEEESK_SL_SK_SL_NS1G_6fusion15FusionCallbacksIS1K_NS1Q_17LinearCombinationISK_fSK_fLNS_15FloatRoundStyleE2EEES1L_S1P_JEEENS4_5SM1004TMEM4LOAD26SM100_TMEM_LOAD_32dp32b32xENS4_13SM90_TMA_LOADENS13_INS14_ILi2ELi4ELi3EEES17_NSU_INS5_IJS18_S1N_EEENS5_IJS1N_SD_EEEEEEENS4_39AutoVectorizingCopyWithAssumedAlignmentILi128EEENS4_14SM90_TMA_STOREES25_S27_S27_EEEvvEEEEvNT_6ParamsE)
	.align		4
        /*000c*/ 	.word	index@(__assertfail)
	.align		4
        /*0010*/ 	.word	0x00000000
	.align		4
        /*0014*/ 	.word	0xfffffffe
	.align		4
        /*0018*/ 	.word	0x00000000
	.align		4
        /*001c*/ 	.word	0xfffffffd
	.align		4
        /*0020*/ 	.word	0x00000000
	.align		4
        /*0024*/ 	.word	0xfffffffc


//--------------------- .nv.constant4             --------------------------
	.section	.nv.constant4,"a",@progbits
	.align	8
	.align		8
.nv.constant4:
        /*0000*/ 	.dword	__assertfail
	.align		8
        /*0008*/ 	.dword	__unnamed_1
	.align		8
        /*0010*/ 	.dword	__unnamed_2
	.align		8
        /*0018*/ 	.dword	_ZN40_INTERNAL_9b56666e_4_k_cu_b9ea131b_164614cuda3std3__45__cpo5beginE
	.align		8
        /*0020*/ 	.dword	_ZN40_INTERNAL_9b56666e_4_k_cu_b9ea131b_164614cuda3std3__45__cpo3endE
	.align		8
        /*0028*/ 	.dword	_ZN40_INTERNAL_9b56666e_4_k_cu_b9ea131b_164614cuda3std3__45__cpo6cbeginE
	.align		8
        /*0030*/ 	.dword	_ZN40_INTERNAL_9b56666e_4_k_cu_b9ea131b_164614cuda3std3__45__cpo4cendE
	.align		8
        /*0038*/ 	.dword	_ZN40_INTERNAL_9b56666e_4_k_cu_b9ea131b_164614cuda3std3__442_GLOBAL__N__9b56666e_4_k_cu_b9ea131b_164616ignoreE
	.align		8
        /*0040*/ 	.dword	_ZN40_INTERNAL_9b56666e_4_k_cu_b9ea131b_164614cuda3std3__419piecewise_constructE
	.align		8
        /*0048*/ 	.dword	_ZN40_INTERNAL_9b56666e_4_k_cu_b9ea131b_164614cuda3std3__48in_placeE
	.align		8
        /*0050*/ 	.dword	_ZN40_INTERNAL_9b56666e_4_k_cu_b9ea131b_164614cuda3std6ranges3__45__cpo4swapE
	.align		8
        /*0058*/ 	.dword	_ZN40_INTERNAL_9b56666e_4_k_cu_b9ea131b_164614cuda3std6ranges3__45__cpo9iter_moveE
	.align		8
        /*0060*/ 	.dword	_ZN40_INTERNAL_9b56666e_4_k_cu_b9ea131b_164614cute7productE
	.align		8
        /*0068*/ 	.dword	_ZN40_INTERNAL_9b56666e_4_k_cu_b9ea131b_164614cute1_E
	.align		8
        /*0070*/ 	.dword	$str$25
	.align		8
        /*0078*/ 	.dword	$str$26
	.align		8
        /*0080*/ 	.dword	$str$27
	.align		8
        /*0088*/ 	.dword	$str$28


//--------------------- .text._ZN7cutlass13device_kernelINS_4gemm6kernel13GemmUniversalIN4cute5tupleIJiiiiEEENS1_10collective13CollectiveMmaINS1_35MainloopSm100TmaUmmaWarpSpecializedILi8ELi2ELi4ENS5_IJNS4_1CILi2EEENSA_ILi4EEENSA_ILi1EEEEEEEENS5_IJNSA_ILi256EEENSA_ILi128EEENSA_ILi64EEEEEENS_10bfloat16_tENS5_IJlSD_lEEESK_SL_NS4_8TiledMMAINS4_8MMA_AtomIJNS4_26SM100_MMA_F16BF16_2x1SM_SSISK_SK_fLi256ELi128ELNS4_4UMMA5MajorE0ELSQ_0ELNSP_7ScaleInE0ELSR_0EEEEEENS4_6LayoutINS5_IJSD_SD_SD_EEENS5_IJNSA_ILi0EEESW_SW_EEEEENS5_IJNS4_10UnderscoreESZ_SZ_EEEEENS4_28SM100_TMA_2SM_LOAD_MULTICASTENS4_14ComposedLayoutINS4_7SwizzleILi3ELi4ELi3EEENS4_18smem_ptr_flag_bitsILi16EEENSU_INS5_IJNSA_ILi8EEESI_EEENS5_IJSI_SD_EEEEEEEvNS4_8identityENS4_18SM100_TMA_2SM_LOADES1C_vS1D_EENS_8epilogue10collective18CollectiveEpilogueINS1G_23Sm100TmaWarpSpecializedILi4ELi2ELi32ELb1ELb0EEEJNS5_IJSH_SH_SI_EEENS5_IJNSU_ISH_SD_EENSU_INSA_ILi32EEESD_EEEEESK_SL_SK_SL_NS1G_6fusion15FusionCallbacksIS1K_NS1Q_17LinearCombinationISK_fSK_fLNS_15FloatRoundStyleE2EEES1L_S1P_JEEENS4_5SM1004TMEM4LOAD26SM100_TMEM_LOAD_32dp32b32xENS4_13SM90_TMA_LOADENS13_INS14_ILi2ELi4ELi3EEES17_NSU_INS5_IJS18_S1N_EEENS5_IJS1N_SD_EEEEEEENS4_39AutoVectorizingCopyWithAssumedAlignmentILi128EEENS4_14SM90_TMA_STOREES25_S27_S27_EEEvvEEEEvNT_6ParamsE --------------------------
	.section	.text._ZN7cutlass13device_kernelINS_4gemm6kernel13GemmUniversalIN4cute5tupleIJiiiiEEENS1_10collective13CollectiveMmaINS1_35MainloopSm100TmaUmmaWarpSpecializedILi8ELi2ELi4ENS5_IJNS4_1CILi2EEENSA_ILi4EEENSA_ILi1EEEEEEEENS5_IJNSA_ILi256EEENSA_ILi128EEENSA_ILi64EEEEEENS_10bfloat16_tENS5_IJlSD_lEEESK_SL_NS4_8TiledMMAINS4_8MMA_AtomIJNS4_26SM100_MMA_F16BF16_2x1SM_SSISK_SK_fLi256ELi128ELNS4_4UMMA5MajorE0ELSQ_0ELNSP_7ScaleInE0ELSR_0EEEEEENS4_6LayoutINS5_IJSD_SD_SD_EEENS5_IJNSA_ILi0EEESW_SW_EEEEENS5_IJNS4_10UnderscoreESZ_SZ_EEEEENS4_28SM100_TMA_2SM_LOAD_MULTICASTENS4_14ComposedLayoutINS4_7SwizzleILi3ELi4ELi3EEENS4_18smem_ptr_flag_bitsILi16EEENSU_INS5_IJNSA_ILi8EEESI_EEENS5_IJSI_SD_EEEEEEEvNS4_8identityENS4_18SM100_TMA_2SM_LOADES1C_vS1D_EENS_8epilogue10collective18CollectiveEpilogueINS1G_23Sm100TmaWarpSpecializedILi4ELi2ELi32ELb1ELb0EEEJNS5_IJSH_SH_SI_EEENS5_IJNSU_ISH_SD_EENSU_INSA_ILi32EEESD_EEEEESK_SL_SK_SL_NS1G_6fusion15FusionCallbacksIS1K_NS1Q_17LinearCombinationISK_fSK_fLNS_15FloatRoundStyleE2EEES1L_S1P_JEEENS4_5SM1004TMEM4LOAD26SM100_TMEM_LOAD_32dp32b32xENS4_13SM90_TMA_LOADENS13_INS14_ILi2ELi4ELi3EEES17_NSU_INS5_IJS18_S1N_EEENS5_IJS1N_SD_EEEEEEENS4_39AutoVectorizingCopyWithAssumedAlignmentILi128EEENS4_14SM90_TMA_STOREES25_S27_S27_EEEvvEEEEvNT_6ParamsE,"ax",@progbits
	.align	128
.text._ZN7cutlass13device_kernelINS_4gemm6kernel13GemmUniversalIN4cute5tupleIJiiiiEEENS1_10collective13CollectiveMmaINS1_35MainloopSm100TmaUmmaWarpSpecializedILi8ELi2ELi4ENS5_IJNS4_1CILi2EEENSA_ILi4EEENSA_ILi1EEEEEEEENS5_IJNSA_ILi256EEENSA_ILi128EEENSA_ILi64EEEEEENS_10bfloat16_tENS5_IJlSD_lEEESK_SL_NS4_8TiledMMAINS4_8MMA_AtomIJNS4_26SM100_MMA_F16BF16_2x1SM_SSISK_SK_fLi256ELi128ELNS4_4UMMA5MajorE0ELSQ_0ELNSP_7ScaleInE0ELSR_0EEEEEENS4_6LayoutINS5_IJSD_SD_SD_EEENS5_IJNSA_ILi0EEESW_SW_EEEEENS5_IJNS4_10UnderscoreESZ_SZ_EEEEENS4_28SM100_TMA_2SM_LOAD_MULTICASTENS4_14ComposedLayoutINS4_7SwizzleILi3ELi4ELi3EEENS4_18smem_ptr_flag_bitsILi16EEENSU_INS5_IJNSA_ILi8EEESI_EEENS5_IJSI_SD_EEEEEEEvNS4_8identityENS4_18SM100_TMA_2SM_LOADES1C_vS1D_EENS_8epilogue10collective18CollectiveEpilogueINS1G_23Sm100TmaWarpSpecializedILi4ELi2ELi32ELb1ELb0EEEJNS5_IJSH_SH_SI_EEENS5_IJNSU_ISH_SD_EENSU_INSA_ILi32EEESD_EEEEESK_SL_SK_SL_NS1G_6fusion15FusionCallbacksIS1K_NS1Q_17LinearCombinationISK_fSK_fLNS_15FloatRoundStyleE2EEES1L_S1P_JEEENS4_5SM1004TMEM4LOAD26SM100_TMEM_LOAD_32dp32b32xENS4_13SM90_TMA_LOADENS13_INS14_ILi2ELi4ELi3EEES17_NSU_INS5_IJS18_S1N_EEENS5_IJS1N_SD_EEEEEEENS4_39AutoVectorizingCopyWithAssumedAlignmentILi128EEENS4_14SM90_TMA_STOREES25_S27_S27_EEEvvEEEEvNT_6ParamsE:
        .type           _ZN7cutlass13device_kernelINS_4gemm6kernel13GemmUniversalIN4cute5tupleIJiiiiEEENS1_10collective13CollectiveMmaINS1_35MainloopSm100TmaUmmaWarpSpecializedILi8ELi2ELi4ENS5_IJNS4_1CILi2EEENSA_ILi4EEENSA_ILi1EEEEEEEENS5_IJNSA_ILi256EEENSA_ILi128EEENSA_ILi64EEEEEENS_10bfloat16_tENS5_IJlSD_lEEESK_SL_NS4_8TiledMMAINS4_8MMA_AtomIJNS4_26SM100_MMA_F16BF16_2x1SM_SSISK_SK_fLi256ELi128ELNS4_4UMMA5MajorE0ELSQ_0ELNSP_7ScaleInE0ELSR_0EEEEEENS4_6LayoutINS5_IJSD_SD_SD_EEENS5_IJNSA_ILi0EEESW_SW_EEEEENS5_IJNS4_10UnderscoreESZ_SZ_EEEEENS4_28SM100_TMA_2SM_LOAD_MULTICASTENS4_14ComposedLayoutINS4_7SwizzleILi3ELi4ELi3EEENS4_18smem_ptr_flag_bitsILi16EEENSU_INS5_IJNSA_ILi8EEESI_EEENS5_IJSI_SD_EEEEEEEvNS4_8identityENS4_18SM100_TMA_2SM_LOADES1C_vS1D_EENS_8epilogue10collective18CollectiveEpilogueINS1G_23Sm100TmaWarpSpecializedILi4ELi2ELi32ELb1ELb0EEEJNS5_IJSH_SH_SI_EEENS5_IJNSU_ISH_SD_EENSU_INSA_ILi32EEESD_EEEEESK_SL_SK_SL_NS1G_6fusion15FusionCallbacksIS1K_NS1Q_17LinearCombinationISK_fSK_fLNS_15FloatRoundStyleE2EEES1L_S1P_JEEENS4_5SM1004TMEM4LOAD26SM100_TMEM_LOAD_32dp32b32xENS4_13SM90_TMA_LOADENS13_INS14_ILi2ELi4ELi3EEES17_NSU_INS5_IJS18_S1N_EEENS5_IJS1N_SD_EEEEEEENS4_39AutoVectorizingCopyWithAssumedAlignmentILi128EEENS4_14SM90_TMA_STOREES25_S27_S27_EEEvvEEEEvNT_6ParamsE,@function
        .size           _ZN7cutlass13device_kernelINS_4gemm6kernel13GemmUniversalIN4cute5tupleIJiiiiEEENS1_10collective13CollectiveMmaINS1_35MainloopSm100TmaUmmaWarpSpecializedILi8ELi2ELi4ENS5_IJNS4_1CILi2EEENSA_ILi4EEENSA_ILi1EEEEEEEENS5_IJNSA_ILi256EEENSA_ILi128EEENSA_ILi64EEEEEENS_10bfloat16_tENS5_IJlSD_lEEESK_SL_NS4_8TiledMMAINS4_8MMA_AtomIJNS4_26SM100_MMA_F16BF16_2x1SM_SSISK_SK_fLi256ELi128ELNS4_4UMMA5MajorE0ELSQ_0ELNSP_7ScaleInE0ELSR_0EEEEEENS4_6LayoutINS5_IJSD_SD_SD_EEENS5_IJNSA_ILi0EEESW_SW_EEEEENS5_IJNS4_10UnderscoreESZ_SZ_EEEEENS4_28SM100_TMA_2SM_LOAD_MULTICASTENS4_14ComposedLayoutINS4_7SwizzleILi3ELi4ELi3EEENS4_18smem_ptr_flag_bitsILi16EEENSU_INS5_IJNSA_ILi8EEESI_EEENS5_IJSI_SD_EEEEEEEvNS4_8identityENS4_18SM100_TMA_2SM_LOADES1C_vS1D_EENS_8epilogue10collective18CollectiveEpilogueINS1G_23Sm100TmaWarpSpecializedILi4ELi2ELi32ELb1ELb0EEEJNS5_IJSH_SH_SI_EEENS5_IJNSU_ISH_SD_EENSU_INSA_ILi32EEESD_EEEEESK_SL_SK_SL_NS1G_6fusion15FusionCallbacksIS1K_NS1Q_17LinearCombinationISK_fSK_fLNS_15FloatRoundStyleE2EEES1L_S1P_JEEENS4_5SM1004TMEM4LOAD26SM100_TMEM_LOAD_32dp32b32xENS4_13SM90_TMA_LOADENS13_INS14_ILi2ELi4ELi3EEES17_NSU_INS5_IJS18_S1N_EEENS5_IJS1N_SD_EEEEEEENS4_39AutoVectorizingCopyWithAssumedAlignmentILi128EEENS4_14SM90_TMA_STOREES25_S27_S27_EEEvvEEEEvNT_6ParamsE,(.L_x_209 - _ZN7cutlass13device_kernelINS_4gemm6kernel13GemmUniversalIN4cute5tupleIJiiiiEEENS1_10collective13CollectiveMmaINS1_35MainloopSm100TmaUmmaWarpSpecializedILi8ELi2ELi4ENS5_IJNS4_1CILi2EEENSA_ILi4EEENSA_ILi1EEEEEEEENS5_IJNSA_ILi256EEENSA_ILi128EEENSA_ILi64EEEEEENS_10bfloat16_tENS5_IJlSD_lEEESK_SL_NS4_8TiledMMAINS4_8MMA_AtomIJNS4_26SM100_MMA_F16BF16_2x1SM_SSISK_SK_fLi256ELi128ELNS4_4UMMA5MajorE0ELSQ_0ELNSP_7ScaleInE0ELSR_0EEEEEENS4_6LayoutINS5_IJSD_SD_SD_EEENS5_IJNSA_ILi0EEESW_SW_EEEEENS5_IJNS4_10UnderscoreESZ_SZ_EEEEENS4_28SM100_TMA_2SM_LOAD_MULTICASTENS4_14ComposedLayoutINS4_7SwizzleILi3ELi4ELi3EEENS4_18smem_ptr_flag_bitsILi16EEENSU_INS5_IJNSA_ILi8EEESI_EEENS5_IJSI_SD_EEEEEEEvNS4_8identityENS4_18SM100_TMA_2SM_LOADES1C_vS1D_EENS_8epilogue10collective18CollectiveEpilogueINS1G_23Sm100TmaWarpSpecializedILi4ELi2ELi32ELb1ELb0EEEJNS5_IJSH_SH_SI_EEENS5_IJNSU_ISH_SD_EENSU_INSA_ILi32EEESD_EEEEESK_SL_SK_SL_NS1G_6fusion15FusionCallbacksIS1K_NS1Q_17LinearCombinationISK_fSK_fLNS_15FloatRoundStyleE2EEES1L_S1P_JEEENS4_5SM1004TMEM4LOAD26SM100_TMEM_LOAD_32dp32b32xENS4_13SM90_TMA_LOADENS13_INS14_ILi2ELi4ELi3EEES17_NSU_INS5_IJS18_S1N_EEENS5_IJS1N_SD_EEEEEEENS4_39AutoVectorizingCopyWithAssumedAlignmentILi128EEENS4_14SM90_TMA_STOREES25_S27_S27_EEEvvEEEEvNT_6ParamsE)
        .other          _ZN7cutlass13device_kernelINS_4gemm6kernel13GemmUniversalIN4cute5tupleIJiiiiEEENS1_10collective13CollectiveMmaINS1_35MainloopSm100TmaUmmaWarpSpecializedILi8ELi2ELi4ENS5_IJNS4_1CILi2EEENSA_ILi4EEENSA_ILi1EEEEEEEENS5_IJNSA_ILi256EEENSA_ILi128EEENSA_ILi64EEEEEENS_10bfloat16_tENS5_IJlSD_lEEESK_SL_NS4_8TiledMMAINS4_8MMA_AtomIJNS4_26SM100_MMA_F16BF16_2x1SM_SSISK_SK_fLi256ELi128ELNS4_4UMMA5MajorE0ELSQ_0ELNSP_7ScaleInE0ELSR_0EEEEEENS4_6LayoutINS5_IJSD_SD_SD_EEENS5_IJNSA_ILi0EEESW_SW_EEEEENS5_IJNS4_10UnderscoreESZ_SZ_EEEEENS4_28SM100_TMA_2SM_LOAD_MULTICASTENS4_14ComposedLayoutINS4_7SwizzleILi3ELi4ELi3EEENS4_18smem_ptr_flag_bitsILi16EEENSU_INS5_IJNSA_ILi8EEESI_EEENS5_IJSI_SD_EEEEEEEvNS4_8identityENS4_18SM100_TMA_2SM_LOADES1C_vS1D_EENS_8epilogue10collective18CollectiveEpilogueINS1G_23Sm100TmaWarpSpecializedILi4ELi2ELi32ELb1ELb0EEEJNS5_IJSH_SH_SI_EEENS5_IJNSU_ISH_SD_EENSU_INSA_ILi32EEESD_EEEEESK_SL_SK_SL_NS1G_6fusion15FusionCallbacksIS1K_NS1Q_17LinearCombinationISK_fSK_fLNS_15FloatRoundStyleE2EEES1L_S1P_JEEENS4_5SM1004TMEM4LOAD26SM100_TMEM_LOAD_32dp32b32xENS4_13SM90_TMA_LOADENS13_INS14_ILi2ELi4ELi3EEES17_NSU_INS5_IJS18_S1N_EEENS5_IJS1N_SD_EEEEEEENS4_39AutoVectorizingCopyWithAssumedAlignmentILi128EEENS4_14SM90_TMA_STOREES25_S27_S27_EEEvvEEEEvNT_6ParamsE,@"STO_CUDA_ENTRY STV_DEFAULT"
_ZN7cutlass13device_kernelINS_4gemm6kernel13GemmUniversalIN4cute5tupleIJiiiiEEENS1_10collective13CollectiveMmaINS1_35MainloopSm100TmaUmmaWarpSpecializedILi8ELi2ELi4ENS5_IJNS4_1CILi2EEENSA_ILi4EEENSA_ILi1EEEEEEEENS5_IJNSA_ILi256EEENSA_ILi128EEENSA_ILi64EEEEEENS_10bfloat16_tENS5_IJlSD_lEEESK_SL_NS4_8TiledMMAINS4_8MMA_AtomIJNS4_26SM100_MMA_F16BF16_2x1SM_SSISK_SK_fLi256ELi128ELNS4_4UMMA5MajorE0ELSQ_0ELNSP_7ScaleInE0ELSR_0EEEEEENS4_6LayoutINS5_IJSD_SD_SD_EEENS5_IJNSA_ILi0EEESW_SW_EEEEENS5_IJNS4_10UnderscoreESZ_SZ_EEEEENS4_28SM100_TMA_2SM_LOAD_MULTICASTENS4_14ComposedLayoutINS4_7SwizzleILi3ELi4ELi3EEENS4_18smem_ptr_flag_bitsILi16EEENSU_INS5_IJNSA_ILi8EEESI_EEENS5_IJSI_SD_EEEEEEEvNS4_8identityENS4_18SM100_TMA_2SM_LOADES1C_vS1D_EENS_8epilogue10collective18CollectiveEpilogueINS1G_23Sm100TmaWarpSpecializedILi4ELi2ELi32ELb1ELb0EEEJNS5_IJSH_SH_SI_EEENS5_IJNSU_ISH_SD_EENSU_INSA_ILi32EEESD_EEEEESK_SL_SK_SL_NS1G_6fusion15FusionCallbacksIS1K_NS1Q_17LinearCombinationISK_fSK_fLNS_15FloatRoundStyleE2EEES1L_S1P_JEEENS4_5SM1004TMEM4LOAD26SM100_TMEM_LOAD_32dp32b32xENS4_13SM90_TMA_LOADENS13_INS14_ILi2ELi4ELi3EEES17_NSU_INS5_IJS18_S1N_EEENS5_IJS1N_SD_EEEEEEENS4_39AutoVectorizingCopyWithAssumedAlignmentILi128EEENS4_14SM90_TMA_STOREES25_S27_S27_EEEvvEEEEvNT_6ParamsE:
[----:B------:R-:W1:Y:S01]  /*0000*/  LDC R1, c[0x0][0x37c] ;  /* 0x0000df00ff017b82 */ /* 0x000e620000000800 */
[----:B------:R-:W2:Y:S01]  /*0010*/  S2R R98, SR_TID.X ;  /* 0x0000000000627919 */ /* 0x000ea20000002100 */
[----:B------:R-:W3:Y:S06]  /*0020*/  LDCU.64 UR8, c[0x0][0x890] ;  /* 0x00011200ff0877ac */ /* 0x000eec0008000a00 */
[----:B------:R-:W4:Y:S01]  /*0030*/  S2UR UR4, SR_CgaCtaId ;  /* 0x00000000000479c3 */ /* 0x000f220000008800 */
[----:B------:R-:W-:Y:S02]  /*0040*/  PRMT R84, RZ, 0x7610, R84 ;  /* 0x00007610ff547816 */ /* 0x000fe40000000054 */
[----:B------:R-:W-:-:S02]  /*0050*/  ELECT P0, URZ, PT ;  /* 0x0000000000ff782f */ /* 0x000fc40003800000 */
[----:B---3--:R-:W-:-:S04]  /*0060*/  ISETP.NE.U32.AND P1, PT, RZ, UR8, PT ;  /* 0x00000008ff007c0c */ /* 0x008fc8000bf25070 */
[----:B------:R-:W-:Y:S01]  /*0070*/  ISETP.NE.AND.EX P2, PT, RZ, UR9, PT, P1 ;  /* 0x00000009ff007c0c */ /* 0x000fe2000bf45310 */
[----:B----4-:R-:W-:Y:S02]  /*0080*/  ULOP3.LUT UR46, UR4, 0x1, URZ, 0xc0, !UPT ;  /* 0x00000001042e7892 */ /* 0x010fe4000f8ec0ff */
[----:B------:R-:W-:Y:S01]  /*0090*/  ULOP3.LUT UR45, UR4, 0x1, URZ, 0x3c, !UPT ;  /* 0x00000001042d7892 */ /* 0x000fe2000f8e3cff */
[----:B--2---:R-:W-:-:S05]  /*00a0*/  SHF.R.U32.HI R85, RZ, 0x5, R98 ;  /* 0x00000005ff557819 */ /* 0x004fca0000011662 */
[----:B------:R-:W2:Y:S02]  /*00b0*/  SHFL.IDX PT, R0, R85, RZ, 0x1f ;  /* 0x00001fff55007589 */ /* 0x000ea400000e0000 */
[----:B--2---:R-:W-:Y:S02]  /*00c0*/  R2UR UR21, R0 ;  /* 0x00000000001572ca */ /* 0x004fe400000e0000 */
[----:B-1----:R-:W-:-:S13]  /*00d0*/  @P2 BRA `(.L_x_0) ;  /* 0x0000000000302947 */ /* 0x002fda0003800000 */
[----:B------:R-:W1:Y:S02]  /*00e0*/  LDCU.64 UR4, c[0x0][0x888] ;  /* 0x00011100ff0477ac */ /* 0x000e640008000a00 */
[----:B-1----:R-:W-:-:S04]  /*00f0*/  UISETP.NE.U32.AND UP0, UPT, UR4, URZ, UPT ;  /* 0x000000ff0400728c */ /* 0x002fc8000bf05070 */
[----:B------:R-:W-:-:S09]  /*0100*/  UISETP.NE.AND.EX UP0, UPT, UR5, URZ, UPT, UP0 ;  /* 0x000000ff0500728c */ /* 0x000fd2000bf05300 */
[----:B------:R-:W-:Y:S05]  /*0110*/  BRA.U !UP0, `(.L_x_1) ;  /* 0x0000000108147547 */ /* 0x000fea000b800000 */
[----:B------:R-:W1:Y:S01]  /*0120*/  LDC.64 R2, c[0x0][0x888] ;  /* 0x00022200ff027b82 */ /* 0x000e620000000a00 */
[----:B------:R-:W1:Y:S02]  /*0130*/  LDCU.64 UR4, c[0x0][0x358] ;  /* 0x00006b00ff0477ac */ /* 0x000e640008000a00 */
[----:B-1----:R1:W5:Y:S01]  /*0140*/  LDG.E R41, desc[UR4][R2.64] ;  /* 0x0000000402297981 */ /* 0x002362000c1e1900 */
[----:B------:R-:W-:Y:S01]  /*0150*/  HFMA2 R84, -RZ, RZ, 0, 5.9604644775390625e-08 ;  /* 0x00000001ff547431 */ /* 0x000fe200000001ff */
[----:B------:R-:W-:Y:S05]  /*0160*/  BRA `(.L_x_0) ;  /* 0x00000000000c7947 */ /* 0x000fea0003800000 */
.L_x_1:
[----:B------:R-:W1:Y:S01]  /*0170*/  LDCU UR4, c[0x0][0x880] ;  /* 0x00011000ff0477ac */ /* 0x000e620008000800 */
[----:B------:R-:W-:Y:S01]  /*0180*/  HFMA2 R84, -RZ, RZ, 0, 5.9604644775390625e-08 ;  /* 0x00000001ff547431 */ /* 0x000fe200000001ff */
[----:B-1----:R-:W-:-:S07]  /*0190*/  MOV R41, UR4 ;  /* 0x0000000400297c02 */ /* 0x002fce0008000f00 */
.L_x_0:
[----:B------:R-:W2:Y:S02]  /*01a0*/  LDCU.64 UR4, c[0x0][0x8b0] ;  /* 0x00011600ff0477ac */ /* 0x000ea40008000a00 */
[----:B--2---:R-:W-:-:S04]  /*01b0*/  UISETP.NE.U32.AND UP0, UPT, UR4, URZ, UPT ;  /* 0x000000ff0400728c */ /* 0x004fc8000bf05070 */
[----:B------:R-:W-:-:S09]  /*01c0*/  UISETP.NE.AND.EX UP0, UPT, UR5, URZ, UPT, UP0 ;  /* 0x000000ff0500728c */ /* 0x000fd2000bf05300 */
[----:B------:R-:W-:Y:S05]  /*01d0*/  BRA.U UP0, `(.L_x_2) ;  /* 0x0000000100287547 */ /* 0x000fea000b800000 */
[----:B------:R-:W2:Y:S02]  /*01e0*/  LDCU.64 UR4, c[0x0][0x8a8] ;  /* 0x00011500ff0477ac */ /* 0x000ea40008000a00 */
[----:B--2---:R-:W-:-:S04]  /*01f0*/  UISETP.NE.U32.AND UP0, UPT, UR4, URZ, UPT ;  /* 0x000000ff0400728c */ /* 0x004fc8000bf05070 */
[----:B------:R-:W-:-:S09]  /*0200*/  UISETP.NE.AND.EX UP0, UPT, UR5, URZ, UPT, UP0 ;  /* 0x000000ff0500728c */ /* 0x000fd2000bf05300 */
[----:B------:R-:W-:Y:S05]  /*0210*/  BRA.U !UP0, `(.L_x_3) ;  /* 0x0000000108107547 */ /* 0x000fea000b800000 */
[----:B------:R-:W2:Y:S01]  /*0220*/  LDC.64 R38, c[0x0][0x8a8] ;  /* 0x00022a00ff267b82 */ /* 0x000ea20000000a00 */
[----:B------:R-:W2:Y:S02]  /*0230*/  LDCU.64 UR4, c[0x0][0x358] ;  /* 0x00006b00ff0477ac */ /* 0x000ea40008000a00 */
[----:B--2---:R2:W5:Y:S01]  /*0240*/  LDG.E R38, desc[UR4][R38.64] ;  /* 0x0000000426267981 */ /* 0x004562000c1e1900 */
[----:B------:R-:W-:Y:S05]  /*0250*/  BRA `(.L_x_2) ;  /* 0x0000000000087947 */ /* 0x000fea0003800000 */
.L_x_3:
[----:B------:R-:W2:Y:S02]  /*0260*/  LDCU UR4, c[0x0][0x8a0] ;  /* 0x00011400ff0477ac */ /* 0x000ea40008000800 */
[----:B--2---:R-:W-:Y:S02]  /*0270*/  MOV R38, UR4 ;  /* 0x0000000400267c02 */ /* 0x004fe40008000f00 */
.L_x_2:
[----:B------:R-:W-:Y:S01]  /*0280*/  IMAD.U32 R0, RZ, RZ, UR21 ;  /* 0x00000015ff007e24 */ /* 0x000fe2000f8e00ff */
[----:B------:R-:W-:Y:S04]  /*0290*/  BSSY.RECONVERGENT B0, `(.L_x_4) ;  /* 0x000000c000007945 */ /* 0x000fe80003800200 */
[C---:B------:R-:W-:Y:S02]  /*02a0*/  ISETP.NE.OR P3, PT, R0.reuse, 0x1, !P0 ;  /* 0x000000010000780c */ /* 0x040fe40004765670 */
[----:B------:R-:W-:-:S11]  /*02b0*/  ISETP.NE.OR P2, PT, R0, 0x3, !P0 ;  /* 0x000000030000780c */ /* 0x000fd60004745670 */
[----:B------:R-:W-:Y:S05]  /*02c0*/  @P3 BRA `(.L_x_5) ;  /* 0x0000000000203947 */ /* 0x000fea0003800000 */
[----:B------:R-:W3:Y:S02]  /*02d0*/  LDCU.64 UR4, c[0x0][0x348] ;  /* 0x00006900ff0477ac */ /* 0x000ee40008000a00 */
[----:B---3--:R-:W-:Y:S02]  /*02e0*/  UIADD3 UR6, UP1, UPT, UR4, 0x80, URZ ;  /* 0x0000008004067890 */ /* 0x008fe4000ff3e0ff */
[----:B------:R-:W-:Y:S02]  /*02f0*/  UIADD3 UR4, UP0, UPT, UR4, 0x180, URZ ;  /* 0x0000018004047890 */ /* 0x000fe4000ff1e0ff */
[----:B------:R-:W-:Y:S02]  /*0300*/  UIADD3.X UR7, UPT, UPT, URZ, UR5, URZ, UP1, !UPT ;  /* 0x00000005ff077290 */ /* 0x000fe40008ffe4ff */
[----:B------:R-:W-:-:S07]  /*0310*/  UIADD3.X UR5, UPT, UPT, URZ, UR5, URZ, UP0, !UPT ;  /* 0x00000005ff057290 */ /* 0x000fce00087fe4ff */
[----:B------:R3:W-:Y:S02]  /*0320*/  UTMACCTL.PF [UR6] ;  /* 0x00000000060079b9 */ /* 0x0007e40008040000 */
[----:B------:R3:W-:Y:S02]  /*0330*/  UTMACCTL.PF [UR4] ;  /* 0x00000000040079b9 */ /* 0x0007e40008040000 */
[----:B---3--:R-:W-:Y:S01]  /*0340*/  NOP ;  /* 0x0000000000007918 */ /* 0x008fe20000000000 */
.L_x_5:
[----:B------:R-:W-:Y:S05]  /*0350*/  BSYNC.RECONVERGENT B0 ;  /* 0x0000000000007941 */ /* 0x000fea0003800200 */
.L_x_4:
[----:B------:R-:W-:Y:S04]  /*0360*/  BSSY.RECONVERGENT B0, `(.L_x_6) ;  /* 0x000000a000007945 */ /* 0x000fe80003800200 */
        /* <DEDUP_REMOVED lines=9> */
.L_x_7:
[----:B------:R-:W-:Y:S05]  /*0400*/  BSYNC.RECONVERGENT B0 ;  /* 0x0000000000007941 */ /* 0x000fea0003800200 */
.L_x_6:
[----:B------:R-:W3:Y:S01]  /*0410*/  LDCU.64 UR4, c[0x0][0x888] ;  /* 0x00011100ff0477ac */ /* 0x000ee20008000a00 */
[----:B------:R-:W-:Y:S01]  /*0420*/  ISETP.NE.AND.EX P1, PT, RZ, UR9, PT, P1 ;  /* 0x00000009ff007c0c */ /* 0x000fe2000bf25310 */
[----:B------:R-:W-:Y:S01]  /*0430*/  UPLOP3.LUT UP4, UPT, UPT, UPT, UPT, 0x80, 0x8 ;  /* 0x000000000008789c */ /* 0x000fe20003f8f070 */
[----:B---3--:R-:W-:-:S04]  /*0440*/  ISETP.NE.U32.AND P2, PT, RZ, UR4, PT ;  /* 0x00000004ff007c0c */ /* 0x008fc8000bf45070 */
[----:B------:R-:W-:-:S13]  /*0450*/  ISETP.NE.AND.EX P2, PT, RZ, UR5, PT, P2 ;  /* 0x00000005ff007c0c */ /* 0x000fda000bf45320 */
[----:B------:R-:W-:Y:S05]  /*0460*/  @P2 BRA P1, `(.L_x_8) ;  /* 0x0000000000282947 */ /* 0x000fea0000800000 */
[----:B------:R-:W-:Y:S01]  /*0470*/  UISETP.NE.U32.AND UP0, UPT, UR8, URZ, UPT ;  /* 0x000000ff0800728c */ /* 0x000fe2000bf05070 */
[----:B-----5:R-:W-:Y:S01]  /*0480*/  FSETP.NEU.AND P1, PT, R41, RZ, PT ;  /* 0x000000ff2900720b */ /* 0x020fe20003f2d000 */
[----:B------:R-:W-:Y:S02]  /*0490*/  UISETP.NE.U32.AND UP2, UPT, UR4, URZ, UPT ;  /* 0x000000ff0400728c */ /* 0x000fe4000bf45070 */
[----:B------:R-:W-:Y:S02]  /*04a0*/  UISETP.NE.AND.EX UP1, UPT, UR9, URZ, UPT, UP0 ;  /* 0x000000ff0900728c */ /* 0x000fe4000bf25300 */
[----:B------:R-:W-:-:S04]  /*04b0*/  UISETP.NE.AND.EX UP0, UPT, UR5, URZ, UPT, UP2 ;  /* 0x000000ff0500728c */ /* 0x000fc8000bf05320 */
[----:B------:R-:W-:-:S04]  /*04c0*/  USEL UR4, URZ, 0xffffffff, UP0 ;  /* 0xffffffffff047887 */ /* 0x000fc80008000000 */
[----:B------:R-:W-:Y:S01]  /*04d0*/  VOTEU.ANY UP0, P1 ;  /* 0x0000000000ff7886 */ /* 0x000fe20000800100 */
[----:B------:R-:W-:-:S04]  /*04e0*/  @!UP1 USEL UR4, URZ, 0xffffffff, UP0 ;  /* 0xffffffffff049887 */ /* 0x000fc80008000000 */
[----:B------:R-:W-:-:S04]  /*04f0*/  ULOP3.LUT UR4, UR4, 0x1, URZ, 0xc0, !UPT ;  /* 0x0000000104047892 */ /* 0x000fc8000f8ec0ff */
[----:B------:R-:W-:-:S11]  /*0500*/  UISETP.NE.U32.AND UP4, UPT, UR4, 0x1, UPT ;  /* 0x000000010400788c */ /* 0x000fd6000bf85070 */
.L_x_8:
[----:B------:R-:W3:Y:S01]  /*0510*/  SHFL.IDX PT, R0, R85, RZ, 0x1f ;  /* 0x00001fff55007589 */ /* 0x000ee200000e0000 */
[----:B------:R-:W-:-:S04]  /*0520*/  UISETP.NE.AND UP0, UPT, UR21, 0x2, UPT ;  /* 0x000000021500788c */ /* 0x000fc8000bf05270 */
[----:B------:R-:W-:Y:S02]  /*0530*/  UISETP.EQ.AND UP1, UPT, UR46, URZ, !UP0 ;  /* 0x000000ff2e00728c */ /* 0x000fe4000c722270 */
[----:B------:R-:W-:-:S04]  /*0540*/  USEL UR48, URZ, 0x1, UP0 ;  /* 0x00000001ff307887 */ /* 0x000fc80008000000 */
[----:B------:R-:W-:Y:S02]  /*0550*/  PLOP3.LUT P3, PT, P0, PT, UP1, 0x80, 0x8 ;  /* 0x000000000008781c */ /* 0x000fe4000076f018 */
[----:B---3--:R-:W-:-:S13]  /*0560*/  ISETP.NE.AND P1, PT, R0, RZ, PT ;  /* 0x000000ff0000720c */ /* 0x008fda0003f25270 */
[----:B------:R-:W-:Y:S05]  /*0570*/  @P1 BRA `(.L_x_9) ;  /* 0x0000000000781947 */ /* 0x000fea0003800000 */
[----:B------:R-:W3:Y:S01]  /*0580*/  S2UR UR5, SR_CgaCtaId ;  /* 0x00000000000579c3 */ /* 0x000ee20000008800 */
[----:B------:R-:W-:Y:S01]  /*0590*/  UMOV UR4, 0x400 ;  /* 0x0000040000047882 */ /* 0x000fe20000000000 */
[----:B------:R-:W-:Y:S01]  /*05a0*/  UMOV UR8, 0x1 ;  /* 0x0000000100087882 */ /* 0x000fe20000000000 */
[----:B------:R-:W-:Y:S01]  /*05b0*/  UMOV UR6, 0x4 ;  /* 0x0000000400067882 */ /* 0x000fe20000000000 */
[----:B------:R-:W-:-:S04]  /*05c0*/  UIADD3 UR8, UPT, UPT, -UR8, 0x100000, URZ ;  /* 0x0010000008087890 */ /* 0x000fc8000fffe1ff */
[----:B------:R-:W-:Y:S02]  /*05d0*/  USHF.L.U32 UR9, UR8, 0xb, URZ ;  /* 0x0000000b08097899 */ /* 0x000fe400080006ff */
[----:B------:R-:W-:Y:S02]  /*05e0*/  USHF.L.U32 UR8, UR8, 0x1, URZ ;  /* 0x0000000108087899 */ /* 0x000fe400080006ff */
[----:B------:R-:W-:-:S04]  /*05f0*/  UIADD3 UR6, UPT, UPT, -UR6, 0x100000, URZ ;  /* 0x0010000006067890 */ /* 0x000fc8000fffe1ff */
[----:B------:R-:W-:Y:S02]  /*0600*/  USHF.L.U32 UR7, UR6, 0xb, URZ ;  /* 0x0000000b06077899 */ /* 0x000fe400080006ff */
[----:B------:R-:W-:Y:S01]  /*0610*/  USHF.L.U32 UR6, UR6, 0x1, URZ ;  /* 0x0000000106067899 */ /* 0x000fe200080006ff */
[----:B------:R-:W-:Y:S01]  /*0620*/  ELECT P1, URZ, PT ;  /* 0x0000000000ff782f */ /* 0x000fe20003820000 */
[----:B---3--:R-:W-:Y:S01]  /*0630*/  ULEA UR4, UR5, UR4, 0x18 ;  /* 0x0000000405047291 */ /* 0x008fe2000f8ec0ff */
[----:B------:R-:W3:Y:S11]  /*0640*/  FENCE.VIEW.ASYNC.S ;  /* 0x00000000000073c6 */ /* 0x000ef60000000000 */
[----:B---3--:R3:W4:Y:S01]  /*0650*/  SYNCS.EXCH.64 URZ, [UR4], UR8 ;  /* 0x0000000804ff75b2 */ /* 0x0087220008000100 */
[----:B------:R3:W1:Y:S01]  /*0660*/  SYNCS.EXCH.64 URZ, [UR4+0x40], UR6 ;  /* 0x0000400604ff75b2 */ /* 0x0006620008000100 */
        /* <DEDUP_REMOVED lines=13> */
[----:B------:R3:W1:Y:S02]  /*0740*/  SYNCS.EXCH.64 URZ, [UR4+0x78], UR6 ;  /* 0x0000780604ff75b2 */ /* 0x0006640008000100 */
[----:B---3--:R-:W-:Y:S01]  /*0750*/  NOP ;  /* 0x0000000000007918 */ /* 0x008fe20000000000 */
.L_x_9:
[----:B------:R-:W3:Y:S01]  /*0760*/  SHFL.IDX PT, R0, R85, RZ, 0x1f ;  /* 0x00001fff55007589 */ /* 0x000ee200000e0000 */
[----:B------:R-:W-:Y:S01]  /*0770*/  NOP ;  /* 0x0000000000007918 */ /* 0x000fe20000000000 */
[----:B---3--:R-:W-:-:S13]  /*0780*/  ISETP.NE.AND P1, PT, R0, 0x1, PT ;  /* 0x000000010000780c */ /* 0x008fda0003f25270 */
        /* <DEDUP_REMOVED lines=14> */
[----:B---3--:R3:W1:Y:S01]  /*0870*/  SYNCS.EXCH.64 URZ, [UR4+0x80], UR8 ;  /* 0x0000800804ff75b2 */ /* 0x0086620008000100 */
[----:B------:R3:W1:Y:S01]  /*0880*/  SYNCS.EXCH.64 URZ, [UR4+0xa0], UR6 ;  /* 0x0000a00604ff75b2 */ /* 0x0006620008000100 */
[----:B------:R3:W1:Y:S01]  /*0890*/  SYNCS.EXCH.64 URZ, [UR4+0x88], UR8 ;  /* 0x0000880804ff75b2 */ /* 0x0006620008000100 */
[----:B------:R3:W1:Y:S01]  /*08a0*/  SYNCS.EXCH.64 URZ, [UR4+0xa8], UR6 ;  /* 0x0000a80604ff75b2 */ /* 0x0006620008000100 */
[----:B------:R3:W1:Y:S01]  /*08b0*/  SYNCS.EXCH.64 URZ, [UR4+0x90], UR8 ;  /* 0x0000900804ff75b2 */ /* 0x0006620008000100 */
[----:B------:R3:W1:Y:S01]  /*08c0*/  SYNCS.EXCH.64 URZ, [UR4+0xb0], UR6 ;  /* 0x0000b00604ff75b2 */ /* 0x0006620008000100 */
[----:B------:R3:W1:Y:S01]  /*08d0*/  SYNCS.EXCH.64 URZ, [UR4+0x98], UR8 ;  /* 0x0000980804ff75b2 */ /* 0x0006620008000100 */
[----:B------:R3:W1:Y:S01]  /*08e0*/  SYNCS.EXCH.64 URZ, [UR4+0xb8], UR6 ;  /* 0x0000b80604ff75b2 */ /* 0x0006620008000100 */
[----:B------:R-:W-:Y:S01]  /*08f0*/  NOP ;  /* 0x0000000000007918 */ /* 0x000fe20000000000 */
.L_x_10:
[----:B------:R-:W2:Y:S01]  /*0900*/  SHFL.IDX PT, R0, R85, RZ, 0x1f ;  /* 0x00001fff55007589 */ /* 0x000ea200000e0000 */
[----:B------:R-:W-:Y:S01]  /*0910*/  NOP ;  /* 0x0000000000007918 */ /* 0x000fe20000000000 */
[----:B--2---:R-:W-:-:S13]  /*0920*/  ISETP.NE.AND P1, PT, R0, 0x3, PT ;  /* 0x000000030000780c */ /* 0x004fda0003f25270 */
[----:B------:R-:W-:Y:S05]  /*0930*/  @P1 BRA `(.L_x_11) ;  /* 0x0000000000301947 */ /* 0x000fea0003800000 */
[----:B---3--:R-:W2:Y:S01]  /*0940*/  S2UR UR6, SR_CgaCtaId ;  /* 0x00000000000679c3 */ /* 0x008ea20000008800 */
[----:B------:R-:W-:Y:S01]  /*0950*/  UMOV UR4, 0x400 ;  /* 0x0000040000047882 */ /* 0x000fe20000000000 */
[----:B------:R-:W-:Y:S01]  /*0960*/  UMOV UR5, 0x20 ;  /* 0x0000002000057882 */ /* 0x000fe20000000000 */
[----:B------:R-:W-:Y:S01]  /*0970*/  ELECT P1, URZ, PT ;  /* 0x0000000000ff782f */ /* 0x000fe20003820000 */
[----:B--2---:R-:W-:Y:S02]  /*0980*/  ULEA UR6, UR6, UR4, 0x18 ;  /* 0x0000000406067291 */ /* 0x004fe4000f8ec0ff */
[----:B------:R-:W-:-:S04]  /*0990*/  UIADD3 UR4, UPT, UPT, -UR5, 0x100000, URZ ;  /* 0x0010000005047890 */ /* 0x000fc8000fffe1ff */
[----:B------:R-:W-:Y:S02]  /*09a0*/  USHF.L.U32 UR5, UR4, 0xb, URZ ;  /* 0x0000000b04057899 */ /* 0x000fe400080006ff */
[----:B------:R-:W-:Y:S01]  /*09b0*/  USHF.L.U32 UR4, UR4, 0x1, URZ ;  /* 0x0000000104047899 */ /* 0x000fe200080006ff */
[----:B------:R-:W2:Y:S11]  /*09c0*/  FENCE.VIEW.ASYNC.S ;  /* 0x00000000000073c6 */ /* 0x000eb60000000000 */
[----:B--2---:R2:W3:Y:S01]  /*09d0*/  SYNCS.EXCH.64 URZ, [UR6+0xc0], UR4 ;  /* 0x0000c00406ff75b2 */ /* 0x0044e20008000100 */
[----:B------:R2:W1:Y:S01]  /*09e0*/  SYNCS.EXCH.64 URZ, [UR6+0xc8], UR4 ;  /* 0x0000c80406ff75b2 */ /* 0x0004620008000100 */
[----:B------:R-:W-:Y:S01]  /*09f0*/  NOP ;  /* 0x0000000000007918 */ /* 0x000fe20000000000 */
.L_x_11:
[----:B------:R-:W4:Y:S01]  /*0a00*/  SHFL.IDX PT, R0, R85, RZ, 0x1f ;  /* 0x00001fff55007589 */ /* 0x000f2200000e0000 */
[----:B------:R-:W-:Y:S01]  /*0a10*/  NOP ;  /* 0x0000000000007918 */ /* 0x000fe20000000000 */
[----:B----4-:R-:W-:-:S13]  /*0a20*/  ISETP.NE.AND P1, PT, R0, 0x4, PT ;  /* 0x000000040000780c */ /* 0x010fda0003f25270 */
[----:B------:R-:W-:Y:S05]  /*0a30*/  @P1 BRA `(.L_x_12) ;  /* 0x00000000004c1947 */ /* 0x000fea0003800000 */
[----:B--2---:R-:W2:Y:S01]  /*0a40*/  S2UR UR5, SR_CgaCtaId ;  /* 0x00000000000579c3 */ /* 0x004ea20000008800 */
[----:B---3--:R-:W-:Y:S01]  /*0a50*/  UMOV UR4, 0x720 ;  /* 0x0000072000047882 */ /* 0x008fe20000000000 */
[----:B------:R-:W-:Y:S01]  /*0a60*/  UMOV UR6, 0x400 ;  /* 0x0000040000067882 */ /* 0x000fe20000000000 */
[----:B------:R-:W-:Y:S01]  /*0a70*/  USEL UR4, UR4, 0x620, UP4 ;  /* 0x0000062004047887 */ /* 0x000fe2000a000000 */
[----:B------:R-:W-:Y:S01]  /*0a80*/  UMOV UR8, 0x1 ;  /* 0x0000000100087882 */ /* 0x000fe20000000000 */
[----:B------:R-:W-:Y:S01]  /*0a90*/  ELECT P1, URZ, PT ;  /* 0x0000000000ff782f */ /* 0x000fe20003820000 */
[----:B------:R-:W-:-:S04]  /*0aa0*/  UIADD3 UR8, UPT, UPT, -UR8, 0x100000, URZ ;  /* 0x0010000008087890 */ /* 0x000fc8000fffe1ff */
[----:B------:R-:W-:Y:S02]  /*0ab0*/  USHF.L.U32 UR9, UR8, 0xb, URZ ;  /* 0x0000000b08097899 */ /* 0x000fe400080006ff */
[----:B------:R-:W-:Y:S02]  /*0ac0*/  USHF.L.U32 UR8, UR8, 0x1, URZ ;  /* 0x0000000108087899 */ /* 0x000fe400080006ff */
[----:B--2---:R-:W-:Y:S02]  /*0ad0*/  ULEA UR6, UR5, UR6, 0x18 ;  /* 0x0000000605067291 */ /* 0x004fe4000f8ec0ff */
[----:B------:R-:W-:-:S04]  /*0ae0*/  UIADD3 UR4, UPT, UPT, -UR4, 0x100000, URZ ;  /* 0x0010000004047890 */ /* 0x000fc8000fffe1ff */
[----:B------:R-:W-:Y:S02]  /*0af0*/  USHF.L.U32 UR5, UR4, 0xb, URZ ;  /* 0x0000000b04057899 */ /* 0x000fe400080006ff */
[----:B------:R-:W-:Y:S01]  /*0b00*/  USHF.L.U32 UR4, UR4, 0x1, URZ ;  /* 0x0000000104047899 */ /* 0x000fe200080006ff */
[----:B------:R-:W2:Y:S03]  /*0b10*/  FENCE.VIEW.ASYNC.S ;  /* 0x00000000000073c6 */ /* 0x000ea60000000000 */
[----:B--2---:R4:W2:Y:S08]  /*0b20*/  SYNCS.EXCH.64 URZ, [UR6+0xd0], UR8 ;  /* 0x0000d00806ff75b2 */ /* 0x0048b00008000100 */
[----:B------:R4:W3:Y:S01]  /*0b30*/  SYNCS.EXCH.64 URZ, [UR6+0xe0], UR4 ;  /* 0x0000e00406ff75b2 */ /* 0x0008e20008000100 */
[----:B------:R4:W1:Y:S01]  /*0b40*/  SYNCS.EXCH.64 URZ, [UR6+0xd8], UR8 ;  /* 0x0000d80806ff75b2 */ /* 0x0008620008000100 */
[----:B------:R4:W1:Y:S02]  /*0b50*/  SYNCS.EXCH.64 URZ, [UR6+0xe8], UR4 ;  /* 0x0000e80406ff75b2 */ /* 0x0008640008000100 */
[----:B----4-:R-:W-:Y:S01]  /*0b60*/  NOP ;  /* 0x0000000000007918 */ /* 0x010fe20000000000 */
.L_x_12:
[----:B------:R-:W4:Y:S01]  /*0b70*/  SHFL.IDX PT, R0, R85, RZ, 0x1f ;  /* 0x00001fff55007589 */ /* 0x000f2200000e0000 */
[----:B------:R-:W-:Y:S01]  /*0b80*/  NOP ;  /* 0x0000000000007918 */ /* 0x000fe20000000000 */
[----:B----4-:R-:W-:-:S13]  /*0b90*/  ISETP.NE.AND P1, PT, R0, 0x5, PT ;  /* 0x000000050000780c */ /* 0x010fda0003f25270 */
[----:B------:R-:W-:Y:S05]  /*0ba0*/  @P1 BRA `(.L_x_13) ;  /* 0x0000000000581947 */ /* 0x000fea0003800000 */
[----:B--2---:R-:W2:Y:S01]  /*0bb0*/  S2UR UR5, SR_CgaCtaId ;  /* 0x00000000000579c3 */ /* 0x004ea20000008800 */
[----:B---3--:R-:W-:Y:S01]  /*0bc0*/  UMOV UR4, 0x400 ;  /* 0x0000040000047882 */ /* 0x008fe20000000000 */
        /* <DEDUP_REMOVED lines=9> */
[----:B--2---:R-:W-:Y:S01]  /*0c60*/  ULEA UR4, UR5, UR4, 0x18 ;  /* 0x0000000405047291 */ /* 0x004fe2000f8ec0ff */
[----:B------:R-:W2:Y:S11]  /*0c70*/  FENCE.VIEW.ASYNC.S ;  /* 0x00000000000073c6 */ /* 0x000eb60000000000 */
[----:B--2---:R4:W2:Y:S01]  /*0c80*/  SYNCS.EXCH.64 URZ, [UR4+0xf0], UR6 ;  /* 0x0000f00604ff75b2 */ /* 0x0048a20008000100 */
[----:B------:R4:W3:Y:S01]  /*0c90*/  SYNCS.EXCH.64 URZ, [UR4+0x110], UR8 ;  /* 0x0001100804ff75b2 */ /* 0x0008e20008000100 */
[----:B------:R4:W1:Y:S01]  /*0ca0*/  SYNCS.EXCH.64 URZ, [UR4+0xf8], UR6 ;  /* 0x0000f80604ff75b2 */ /* 0x0008620008000100 */
[----:B------:R4:W1:Y:S01]  /*0cb0*/  SYNCS.EXCH.64 URZ, [UR4+0x118], UR8 ;  /* 0x0001180804ff75b2 */ /* 0x0008620008000100 */
[----:B------:R4:W1:Y:S01]  /*0cc0*/  SYNCS.EXCH.64 URZ, [UR4+0x100], UR6 ;  /* 0x0001000604ff75b2 */ /* 0x0008620008000100 */
[----:B------:R4:W1:Y:S01]  /*0cd0*/  SYNCS.EXCH.64 URZ, [UR4+0x120], UR8 ;  /* 0x0001200804ff75b2 */ /* 0x0008620008000100 */
[----:B------:R4:W1:Y:S01]  /*0ce0*/  SYNCS.EXCH.64 URZ, [UR4+0x108], UR6 ;  /* 0x0001080604ff75b2 */ /* 0x0008620008000100 */
[----:B------:R4:W1:Y:S02]  /*0cf0*/  SYNCS.EXCH.64 URZ, [UR4+0x128], UR8 ;  /* 0x0001280804ff75b2 */ /* 0x0008640008000100 */
[----:B----4-:R-:W-:Y:S01]  /*0d00*/  NOP ;  /* 0x0000000000007918 */ /* 0x010fe20000000000 */
.L_x_13:
[----:B------:R-:W4:Y:S01]  /*0d10*/  SHFL.IDX PT, R0, R85, RZ, 0x1f ;  /* 0x00001fff55007589 */ /* 0x000f2200000e0000 */
[----:B------:R-:W-:Y:S01]  /*0d20*/  ISETP.NE.OR P0, PT, RZ, UR21, !P0 ;  /* 0x00000015ff007c0c */ /* 0x000fe2000c705670 */
[----:B------:R-:W-:Y:S01]  /*0d30*/  NOP ;  /* 0x0000000000007918 */ /* 0x000fe20000000000 */
[----:B----4-:R-:W-:-:S13]  /*0d40*/  ISETP.NE.AND P1, PT, R0, 0x3, PT ;  /* 0x000000030000780c */ /* 0x010fda0003f25270 */
[----:B------:R-:W-:Y:S05]  /*0d50*/  @P1 BRA `(.L_x_14) ;  /* 0x0000000000381947 */ /* 0x000fea0003800000 */
[----:B--2---:R-:W2:Y:S01]  /*0d60*/  S2UR UR5, SR_CgaCtaId ;  /* 0x00000000000579c3 */ /* 0x004ea20000008800 */
[----:B---3--:R-:W-:Y:S01]  /*0d70*/  UMOV UR4, 0x400 ;  /* 0x0000040000047882 */ /* 0x008fe20000000000 */
[----:B------:R-:W-:Y:S01]  /*0d80*/  UMOV UR6, 0x20 ;  /* 0x0000002000067882 */ /* 0x000fe20000000000 */
[----:B------:R-:W-:Y:S01]  /*0d90*/  ELECT P1, URZ, PT ;  /* 0x0000000000ff782f */ /* 0x000fe20003820000 */
[----:B------:R-:W-:-:S04]  /*0da0*/  UIADD3 UR6, UPT, UPT, -UR6, 0x100000, URZ ;  /* 0x0010000006067890 */ /* 0x000fc8000fffe1ff */
[----:B------:R-:W-:Y:S02]  /*0db0*/  USHF.L.U32 UR7, UR6, 0xb, URZ ;  /* 0x0000000b06077899 */ /* 0x000fe400080006ff */
[----:B------:R-:W-:Y:S02]  /*0dc0*/  USHF.L.U32 UR6, UR6, 0x1, URZ ;  /* 0x0000000106067899 */ /* 0x000fe400080006ff */
[----:B--2---:R-:W-:Y:S01]  /*0dd0*/  ULEA UR4, UR5, UR4, 0x18 ;  /* 0x0000000405047291 */ /* 0x004fe2000f8ec0ff */
[----:B------:R-:W2:Y:S11]  /*0de0*/  FENCE.VIEW.ASYNC.S ;  /* 0x00000000000073c6 */ /* 0x000eb60000000000 */
[----:B--2---:R4:W2:Y:S01]  /*0df0*/  SYNCS.EXCH.64 URZ, [UR4+0x130], UR6 ;  /* 0x0001300604ff75b2 */ /* 0x0048a20008000100 */
[----:B------:R4:W3:Y:S01]  /*0e00*/  SYNCS.EXCH.64 URZ, [UR4+0x140], UR6 ;  /* 0x0001400604ff75b2 */ /* 0x0008e20008000100 */
[----:B------:R4:W1:Y:S01]  /*0e10*/  SYNCS.EXCH.64 URZ, [UR4+0x138], UR6 ;  /* 0x0001380604ff75b2 */ /* 0x0008620008000100 */
[----:B------:R4:W1:Y:S02]  /*0e20*/  SYNCS.EXCH.64 URZ, [UR4+0x148], UR6 ;  /* 0x0001480604ff75b2 */ /* 0x0008640008000100 */
[----:B----4-:R-:W-:Y:S01]  /*0e30*/  NOP ;  /* 0x0000000000007918 */ /* 0x010fe20000000000 */
.L_x_14:
[----:B---3--:R-:W3:Y:S01]  /*0e40*/  S2UR UR7, SR_CgaCtaId ;  /* 0x00000000000779c3 */ /* 0x008ee20000008800 */
[----:B------:R-:W-:Y:S01]  /*0e50*/  VOTEU.ALL UP0, P0 ;  /* 0x0000000000ff7886 */ /* 0x000fe20000000000 */
[----:B--2---:R-:W-:Y:S01]  /*0e60*/  UMOV UR4, 0x20 ;  /* 0x0000002000047882 */ /* 0x004fe20000000000 */
[----:B------:R-:W-:Y:S01]  /*0e70*/  NOP ;  /* 0x0000000000007918 */ /* 0x000fe20000000000 */
[----:B------:R-:W-:Y:S01]  /*0e80*/  LOP3.LUT R0, R98, 0x1f, RZ, 0xc0, !PT ;  /* 0x0000001f62007812 */ /* 0x000fe200078ec0ff */
[----:B------:R-:W-:Y:S01]  /*0e90*/  UISETP.NE.AND UP5, UPT, UR21, URZ, UPT ;  /* 0x000000ff1500728c */ /* 0x000fe2000bfa5270 */
[----:B------:R-:W-:Y:S01]  /*0ea0*/  @!UP0 UMOV UR6, 0x400 ;  /* 0x0000040000068882 */ /* 0x000fe20000000000 */
[----:B------:R-:W-:-:S04]  /*0eb0*/  @!UP0 UIADD3 UR4, UPT, UPT, -UR4, 0x100000, URZ ;  /* 0x0010000004048890 */ /* 0x000fc8000fffe1ff */
[----:B------:R-:W-:Y:S02]  /*0ec0*/  @!UP0 USHF.L.U32 UR5, UR4, 0xb, URZ ;  /* 0x0000000b04058899 */ /* 0x000fe400080006ff */
[----:B------:R-:W-:Y:S02]  /*0ed0*/  @!UP0 USHF.L.U32 UR4, UR4, 0x1, URZ ;  /* 0x0000000104048899 */ /* 0x000fe400080006ff */
[----:B---3--:R-:W-:Y:S01]  /*0ee0*/  @!UP0 ULEA UR6, UR7, UR6, 0x18 ;  /* 0x0000000607068291 */ /* 0x008fe2000f8ec0ff */
[----:B------:R-:W2:Y:S01]  /*0ef0*/  LDCU UR7, c[0x0][0x36c] ;  /* 0x00006d80ff0777ac */ /* 0x000ea20008000800 */
[----:B------:R-:W-:Y:S01]  /*0f00*/  VOTEU.ALL UP0, P0 ;  /* 0x0000000000ff7886 */ /* 0x000fe20000000000 */
[----:B------:R-:W3:Y:S09]  /*0f10*/  FENCE.VIEW.ASYNC.S ;  /* 0x00000000000073c6 */ /* 0x000ef20000000000 */
[----:B---3--:R3:W4:Y:S01]  /*0f20*/  @!UP0 SYNCS.EXCH.64 URZ, [UR6+0x150], UR4 ;  /* 0x0001500406ff85b2 */ /* 0x0087220008000100 */
[----:B--2---:R-:W-:-:S09]  /*0f30*/  UISETP.EQ.U32.AND UP6, UPT, UR7, 0x1, UPT ;  /* 0x000000010700788c */ /* 0x004fd2000bfc2070 */
[----:B---3--:R-:W-:Y:S05]  /*0f40*/  BRA.U !UP6, `(.L_x_15) ;  /* 0x000000010e087547 */ /* 0x008fea000b800000 */
[----:B-1--4-:R-:W-:Y:S01]  /*0f50*/  UCGABAR_ARV ;  /* 0x00000000000079c7 */ /* 0x012fe20008000000 */
[----:B------:R-:W-:Y:S05]  /*0f60*/  BRA `(.L_x_16) ;  /* 0x0000000000047947 */ /* 0x000fea0003800000 */
.L_x_15:
[----:B-1--4-:R-:W-:Y:S01]  /*0f70*/  NOP ;  /* 0x0000000000007918 */ /* 0x012fe20000000000 */
.L_x_16:
[----:B------:R-:W1:Y:S01]  /*0f80*/  S2UR UR29, SR_CTAID.X ;  /* 0x00000000001d79c3 */ /* 0x000e620000002500 */
[----:B------:R-:W-:-:S05]  /*0f90*/  CS2R.32 R87, SR_CgaSize ;  /* 0x0000000000577805 */ /* 0x000fca0000008a00 */
[----:B------:R-:W-:-:S05]  /*0fa0*/  IMAD R87, R87, -0xa0, RZ ;  /* 0xffffff6057577824 */ /* 0x000fca00078e02ff */
[----:B------:R-:W-:-:S14]  /*0fb0*/  R2UR UR5, R87 ;  /* 0x00000000570572ca */ /* 0x000fdc00000e0000 */
[----:B------:R-:W2:Y:S01]  /*0fc0*/  LDCU UR5, c[0x0][UR5+0x2b0] ;  /* 0x00005600050577ac */ /* 0x000ea20008000800 */
[----:B------:R-:W-:-:S05]  /*0fd0*/  CS2R.32 R87, SR_CgaSize ;  /* 0x0000000000577805 */ /* 0x000fca0000008a00 */
[----:B------:R-:W-:-:S05]  /*0fe0*/  IMAD R87, R87, -0xa0, RZ ;  /* 0xffffff6057577824 */ /* 0x000fca00078e02ff */
[----:B------:R-:W-:-:S14]  /*0ff0*/  R2UR UR4, R87 ;  /* 0x00000000570472ca */ /* 0x000fdc00000e0000 */
[----:B------:R-:W3:Y:S01]  /*1000*/  LDCU UR4, c[0x0][UR4+0x2b4] ;  /* 0x00005680040477ac */ /* 0x000ee20008000800 */
[----:B------:R-:W4:Y:S01]  /*1010*/  S2UR UR20, SR_CTAID.Y ;  /* 0x00000000001479c3 */ /* 0x000f220000002600 */
[----:B------:R-:W-:-:S05]  /*1020*/  CS2R.32 R87, SR_CgaSize ;  /* 0x0000000000577805 */ /* 0x000fca0000008a00 */
[----:B------:R-:W-:-:S05]  /*1030*/  IMAD R87, R87, -0xa0, RZ ;  /* 0xffffff6057577824 */ /* 0x000fca00078e02ff */
[----:B------:R-:W-:-:S14]  /*1040*/  R2UR UR7, R87 ;  /* 0x00000000570772ca */ /* 0x000fdc00000e0000 */
[----:B------:R-:W3:Y:S01]  /*1050*/  LDCU UR7, c[0x0][UR7+0x2a0] ;  /* 0x00005400070777ac */ /* 0x000ee20008000800 */
[----:B------:R-:W-:-:S05]  /*1060*/  CS2R.32 R87, SR_CgaSize ;  /* 0x0000000000577805 */ /* 0x000fca0000008a00 */
[----:B------:R-:W-:-:S05]  /*1070*/  IMAD R87, R87, -0xa0, RZ ;  /* 0xffffff6057577824 */ /* 0x000fca00078e02ff */
[----:B------:R-:W-:-:S14]  /*1080*/  R2UR UR8, R87 ;  /* 0x00000000570872ca */ /* 0x000fdc00000e0000 */
[----:B------:R-:W3:Y:S01]  /*1090*/  LDCU UR8, c[0x0][UR8+0x2a4] ;  /* 0x00005480080877ac */ /* 0x000ee20008000800 */
[----:B------:R-:W3:Y:S01]  /*10a0*/  S2UR UR9, SR_CgaCtaId ;  /* 0x00000000000979c3 */ /* 0x000ee20000008800 */
[----:B------:R-:W-:Y:S01]  /*10b0*/  UISETP.GT.U32.AND UP0, UPT, UR46, 0xffff, UPT ;  /* 0x0000ffff2e00788c */ /* 0x000fe2000bf04070 */
[----:B------:R-:W3:Y:S01]  /*10c0*/  LDCU UR25, c[0x0][0xb24] ;  /* 0x00016480ff1977ac */ /* 0x000ee20008000800 */
[----:B------:R-:W3:Y:S01]  /*10d0*/  LDCU UR42, c[0x0][0xb24] ;  /* 0x00016480ff2a77ac */ /* 0x000ee20008000800 */
[----:B-1----:R-:W-:Y:S01]  /*10e0*/  I2FP.F32.U32 R3, UR29 ;  /* 0x0000001d00037c45 */ /* 0x002fe20008201000 */
[----:B------:R-:W1:Y:S04]  /*10f0*/  LDCU UR27, c[0x0][0xb30] ;  /* 0x00016600ff1b77ac */ /* 0x000e680008000800 */
[----:B--2---:R-:W-:Y:S01]  /*1100*/  FMUL R3, R3, UR5 ;  /* 0x0000000503037c20 */ /* 0x004fe20008400000 */
[----:B------:R-:W-:Y:S01]  /*1110*/  USEL UR5, UR46, 0xffff, !UP0 ;  /* 0x0000ffff2e057887 */ /* 0x000fe2000c000000 */
[----:B----4-:R-:W-:Y:S01]  /*1120*/  I2FP.F32.U32 R2, UR20 ;  /* 0x0000001400027c45 */ /* 0x010fe20008201000 */
[----:B------:R-:W-:-:S03]  /*1130*/  UMOV UR11, 0x55 ;  /* 0x00000055000b7882 */ /* 0x000fc60000000000 */
[----:B------:R-:W2:Y:S01]  /*1140*/  F2I.U32.TRUNC.NTZ R3, R3 ;  /* 0x0000000300037305 */ /* 0x000ea2000020f000 */
[----:B------:R-:W-:Y:S01]  /*1150*/  ULOP3.LUT UR24, UR5, 0xffff, URZ, 0xc0, !UPT ;  /* 0x0000ffff05187892 */ /* 0x000fe2000f8ec0ff */
[----:B---3--:R-:W-:Y:S01]  /*1160*/  FMUL R2, R2, UR4 ;  /* 0x0000000402027c20 */ /* 0x008fe20008400000 */
[----:B------:R-:W-:-:S05]  /*1170*/  USHF.L.U32 UR28, UR9, 0xa, URZ ;  /* 0x0000000a091c7899 */ /* 0x000fca00080006ff */
[----:B------:R-:W3:Y:S01]  /*1180*/  F2I.U32.TRUNC.NTZ R2, R2 ;  /* 0x0000000200027305 */ /* 0x000ee2000020f000 */
[----:B--2---:R-:W-:Y:S02]  /*1190*/  R2UR UR4, R3 ;  /* 0x00000000030472ca */ /* 0x004fe400000e0000 */
[----:B------:R-:W-:Y:S02]  /*11a0*/  PRMT R3, RZ, 0x7610, R3 ;  /* 0x00007610ff037816 */ /* 0x000fe40000000003 */
[----:B---3--:R-:W-:Y:S02]  /*11b0*/  R2UR UR6, R2 ;  /* 0x00000000020672ca */ /* 0x008fe400000e0000 */
[----:B------:R-:W-:-:S07]  /*11c0*/  PRMT R2, RZ, 0x7610, R2 ;  /* 0x00007610ff027816 */ /* 0x000fce0000000002 */
[----:B------:R-:W-:-:S04]  /*11d0*/  UIADD3 UR5, UPT, UPT, -UR4, URZ, URZ ;  /* 0x000000ff04057290 */ /* 0x000fc8000fffe1ff */
[----:B------:R-:W-:Y:S02]  /*11e0*/  UIMAD UR5, UR7, UR5, UR29 ;  /* 0x00000005070572a4 */ /* 0x000fe4000f8e021d */
[----:B------:R-:W-:-:S04]  /*11f0*/  UIADD3 UR4, UPT, UPT, -UR6, URZ, URZ ;  /* 0x000000ff06047290 */ /* 0x000fc8000fffe1ff */
[----:B------:R-:W-:Y:S01]  /*1200*/  IMAD.U32 R87, RZ, RZ, UR5 ;  /* 0x00000005ff577e24 */ /* 0x000fe2000f8e00ff */
[----:B------:R-:W-:-:S06]  /*1210*/  UIMAD UR4, UR8, UR4, UR20 ;  /* 0x00000004080472a4 */ /* 0x000fcc000f8e0214 */
[----:B------:R-:W-:Y:S01]  /*1220*/  IMAD.U32 R86, RZ, RZ, UR4 ;  /* 0x00000004ff567e24 */ /* 0x000fe2000f8e00ff */
[----:B-1----:R-:W-:Y:S06]  /*1230*/  BRA.U UP5, `(.L_x_17) ;  /* 0x0000000105647547 */ /* 0x002fec000b800000 */
[----:B------:R-:W-:Y:S02]  /*1240*/  R2UR UR4, R87 ;  /* 0x00000000570472ca */ /* 0x000fe400000e0000 */
[----:B------:R-:W-:-:S11]  /*1250*/  R2UR UR12, R86 ;  /* 0x00000000560c72ca */ /* 0x000fd600000e0000 */
[----:B------:R-:W-:Y:S02]  /*1260*/  UISETP.GT.U32.AND UP0, UPT, UR4, 0x1, UPT ;  /* 0x000000010400788c */ /* 0x000fe4000bf04070 */
[----:B------:R-:W-:Y:S02]  /*1270*/  ULOP3.LUT UR10, UR4, 0xfffffffe, URZ, 0xc0, !UPT ;  /* 0xfffffffe040a7892 */ /* 0x000fe4000f8ec0ff */
[----:B------:R-:W-:Y:S02]  /*1280*/  UISETP.NE.AND UP3, UPT, UR12, URZ, UP0 ;  /* 0x000000ff0c00728c */ /* 0x000fe40008765270 */
[----:B------:R-:W-:Y:S02]  /*1290*/  UISETP.NE.AND UP2, UPT, UR12, 0x1, UP0 ;  /* 0x000000010c00788c */ /* 0x000fe40008745270 */
[----:B------:R-:W-:Y:S02]  /*12a0*/  UISETP.NE.AND UP1, UPT, UR12, 0x2, UP0 ;  /* 0x000000020c00788c */ /* 0x000fe40008725270 */
[----:B------:R-:W-:-:S02]  /*12b0*/  UISETP.NE.AND UP0, UPT, UR12, 0x3, UP0 ;  /* 0x000000030c00788c */ /* 0x000fc40008705270 */
[----:B------:R-:W-:Y:S02]  /*12c0*/  USEL UR6, URZ, 0x1, UP3 ;  /* 0x00000001ff067887 */ /* 0x000fe40009800000 */
[----:B------:R-:W-:Y:S02]  /*12d0*/  USEL UR5, URZ, 0x4, UP2 ;  /* 0x00000004ff057887 */ /* 0x000fe40009000000 */
[----:B------:R-:W-:Y:S02]  /*12e0*/  USEL UR4, URZ, 0x10, UP1 ;  /* 0x00000010ff047887 */ /* 0x000fe40008800000 */
[----:B------:R-:W-:Y:S02]  /*12f0*/  USEL UR9, URZ, 0x40, UP0 ;  /* 0x00000040ff097887 */ /* 0x000fe40008000000 */
[----:B------:R-:W-:Y:S02]  /*1300*/  USEL UR8, URZ, 0x2, UP3 ;  /* 0x00000002ff087887 */ /* 0x000fe40009800000 */
[----:B------:R-:W-:-:S02]  /*1310*/  UIADD3 UR4, UPT, UPT, UR4, UR5, UR6 ;  /* 0x0000000504047290 */ /* 0x000fc4000fffe006 */
[----:B------:R-:W-:Y:S02]  /*1320*/  USEL UR6, URZ, 0x20, UP1 ;  /* 0x00000020ff067887 */ /* 0x000fe40008800000 */
[----:B------:R-:W-:Y:S02]  /*1330*/  USEL UR7, URZ, 0x8, UP2 ;  /* 0x00000008ff077887 */ /* 0x000fe40009000000 */
[----:B------:R-:W-:Y:S02]  /*1340*/  UIADD3 UR5, UPT, UPT, UR8, UR9, UR4 ;  /* 0x0000000908057290 */ /* 0x000fe4000fffe004 */
[----:B------:R-:W-:Y:S02]  /*1350*/  ULEA UR4, UR12, UR10, 0x1 ;  /* 0x0000000a0c047291 */ /* 0x000fe4000f8e08ff */
[----:B------:R-:W-:Y:S02]  /*1360*/  USEL UR8, URZ, 0x80, UP0 ;  /* 0x00000080ff087887 */ /* 0x000fe40008000000 */
[----:B------:R-:W-:-:S03]  /*1370*/  UIADD3 UR5, UPT, UPT, UR6, UR7, UR5 ;  /* 0x0000000706057290 */ /* 0x000fc6000fffe005 */
[----:B------:R-:W-:Y:S01]  /*1380*/  UMOV UR6, 0x3 ;  /* 0x0000000300067882 */ /* 0x000fe20000000000 */
[----:B------:R-:W-:Y:S02]  /*1390*/  UIADD3 UR5, UPT, UPT, UR5, UR8, URZ ;  /* 0x0000000805057290 */ /* 0x000fe4000fffe0ff */
[----:B------:R-:W-:-:S04]  /*13a0*/  USHF.L.U32 UR4, UR6, UR4, URZ ;  /* 0x0000000406047299 */ /* 0x000fc800080006ff */
[----:B------:R-:W-:Y:S02]  /*13b0*/  IMAD.U32 R3, RZ, RZ, UR5 ;  /* 0x00000005ff037e24 */ /* 0x000fe4000f8e00ff */
[----:B------:R-:W-:-:S07]  /*13c0*/  IMAD.U32 R2, RZ, RZ, UR4 ;  /* 0x00000004ff027e24 */ /* 0x000fce000f8e00ff */
.L_x_17:
[----:B------:R-:W1:Y:S01]  /*13d0*/  S2UR UR36, SR_CTAID.Z ;  /* 0x00000000002479c3 */ /* 0x000e620000002700 */
[----:B------:R-:W-:Y:S02]  /*13e0*/  UISETP.GE.AND UP0, UPT, UR25, 0x1, UPT ;  /* 0x000000011900788c */ /* 0x000fe4000bf06270 */
[----:B------:R-:W-:Y:S02]  /*13f0*/  UISETP.NE.AND UP3, UPT, UR21, 0x2, UPT ;  /* 0x000000021500788c */ /* 0x000fe4000bf65270 */
[----:B------:R-:W-:Y:S02]  /*1400*/  ULOP3.LUT UR28, UR28, 0x1800, URZ, 0xc0, !UPT ;  /* 0x000018001c1c7892 */ /* 0x000fe4000f8ec0ff */
[----:B------:R-:W-:Y:S01]  /*1410*/  USHF.L.U32 UR24, UR11, UR24, URZ ;  /* 0x000000180b187299 */ /* 0x000fe200080006ff */
[----:B------:R-:W-:Y:S02]  /*1420*/  UMOV UR16, UR29 ;  /* 0x0000001d00107c82 */ /* 0x000fe40008000000 */
[----:B------:R-:W-:Y:S09]  /*1430*/  BRA.U !UP0, `(.L_x_18) ;  /* 0x0000000108d47547 */ /* 0x000ff2000b800000 */
[----:B------:R-:W2:Y:S01]  /*1440*/  LDCU.128 UR12, c[0x0][0xb10] ;  /* 0x00016200ff0c77ac */ /* 0x000ea20008000c00 */
[----:B------:R-:W3:Y:S01]  /*1450*/  LDCU UR6, c[0x0][0x370] ;  /* 0x00006e00ff0677ac */ /* 0x000ee20008000800 */
[----:B------:R-:W4:Y:S01]  /*1460*/  LDCU UR5, c[0x0][0x374] ;  /* 0x00006e80ff0577ac */ /* 0x000f220008000800 */
[----:B------:R-:W1:Y:S01]  /*1470*/  LDCU UR26, c[0x0][0xb0c] ;  /* 0x00016180ff1a77ac */ /* 0x000e620008000800 */
[----:B------:R-:W1:Y:S01]  /*1480*/  LDCU UR4, c[0x0][0xb20] ;  /* 0x00016400ff0477ac */ /* 0x000e620008000800 */
[----:B------:R-:W1:Y:S01]  /*1490*/  LDCU.64 UR8, c[0x0][0xb28] ;  /* 0x00016500ff0877ac */ /* 0x000e620008000a00 */
[----:B--2---:R-:W-:Y:S02]  /*14a0*/  UISETP.NE.AND UP0, UPT, UR14, 0x1, UPT ;  /* 0x000000010e00788c */ /* 0x004fe4000bf05270 */
[----:B----4-:R-:W-:Y:S02]  /*14b0*/  UIMAD.WIDE.U32 UR10, UR5, UR15, URZ ;  /* 0x0000000f050a72a5 */ /* 0x010fe4000f8e00ff */
[----:B---3--:R-:W-:-:S02]  /*14c0*/  UIMAD.WIDE.U32 UR18, UR6, UR12, URZ ;  /* 0x0000000c061272a5 */ /* 0x008fc4000f8e00ff */
[----:B-1----:R-:W-:Y:S02]  /*14d0*/  UISETP.NE.AND UP1, UPT, UR26, 0x1, UPT ;  /* 0x000000011a00788c */ /* 0x002fe4000bf25270 */
[----:B------:R-:W-:Y:S01]  /*14e0*/  UISETP.NE.AND UP2, UPT, UR25, 0x1, UPT ;  /* 0x000000011900788c */ /* 0x000fe2000bf45270 */
[----:B------:R-:W-:Y:S02]  /*14f0*/  UMOV UR10, UR11 ;  /* 0x0000000b000a7c82 */ /* 0x000fe40008000000 */
[----:B------:R-:W-:Y:S01]  /*1500*/  UMOV UR18, UR19 ;  /* 0x0000001300127c82 */ /* 0x000fe20008000000 */
[----:B------:R-:W-:Y:S02]  /*1510*/  @UP0 USHF.R.U32.HI UR5, URZ, UR4, UR10 ;  /* 0x00000004ff050299 */ /* 0x000fe4000801160a */
[----:B------:R-:W-:Y:S02]  /*1520*/  UIMAD.WIDE.U32 UR22, UR20, UR15, URZ ;  /* 0x0000000f141672a5 */ /* 0x000fe4000f8e00ff */
[----:B------:R-:W-:-:S02]  /*1530*/  UIMAD.WIDE.U32 UR10, UR5, UR8, URZ ;  /* 0x00000008050a72a5 */ /* 0x000fc4000f8e00ff */
[----:B------:R-:W-:Y:S02]  /*1540*/  @UP1 USHF.R.U32.HI UR6, URZ, UR13, UR18 ;  /* 0x0000000dff061299 */ /* 0x000fe40008011612 */
[----:B------:R-:W-:Y:S02]  /*1550*/  UIMAD.WIDE.U32 UR16, UR29, UR12, URZ ;  /* 0x0000000c1d1072a5 */ /* 0x000fe4000f8e00ff */
[----:B------:R-:W-:Y:S01]  /*1560*/  UIMAD.WIDE.U32 UR18, UR6, UR8, URZ ;  /* 0x00000008061272a5 */ /* 0x000fe2000f8e00ff */
[----:B------:R-:W-:Y:S01]  /*1570*/  UMOV UR22, UR23 ;  /* 0x0000001700167c82 */ /* 0x000fe20008000000 */
[----:B------:R-:W-:Y:S01]  /*1580*/  UMOV UR10, UR11 ;  /* 0x0000000b000a7c82 */ /* 0x000fe20008000000 */
[----:B------:R-:W-:Y:S02]  /*1590*/  USHF.R.U32.HI UR22, URZ, UR4, UR22 ;  /* 0x00000004ff167299 */ /* 0x000fe40008011616 */
[----:B------:R-:W-:Y:S02]  /*15a0*/  @UP2 USHF.R.U32.HI UR5, URZ, UR9, UR10 ;  /* 0x00000009ff052299 */ /* 0x000fe4000801160a */
[----:B------:R-:W-:Y:S01]  /*15b0*/  UMOV UR7, UR19 ;  /* 0x0000001300077c82 */ /* 0x000fe20008000000 */
[----:B------:R-:W-:Y:S01]  /*15c0*/  UMOV UR16, UR17 ;  /* 0x0000001100107c82 */ /* 0x000fe20008000000 */
[----:B------:R-:W-:-:S02]  /*15d0*/  @UP2 USHF.R.U32.HI UR6, URZ, UR9, UR7 ;  /* 0x00000009ff062299 */ /* 0x000fc40008011607 */
[----:B------:R-:W-:Y:S02]  /*15e0*/  USHF.R.U32.HI UR16, URZ, UR13, UR16 ;  /* 0x0000000dff107299 */ /* 0x000fe40008011610 */
[----:B------:R-:W-:Y:S02]  /*15f0*/  USEL UR4, UR20, UR22, !UP0 ;  /* 0x0000001614047287 */ /* 0x000fe4000c000000 */
[----:B------:R-:W-:Y:S02]  /*1600*/  UIMAD UR7, UR5, UR25, URZ ;  /* 0x00000019050772a4 */ /* 0x000fe4000f8e02ff */
[----:B------:R-:W-:Y:S02]  /*1610*/  USEL UR5, UR29, UR16, !UP1 ;  /* 0x000000101d057287 */ /* 0x000fe4000c800000 */
[----:B------:R-:W-:Y:S02]  /*1620*/  UIMAD UR12, UR6, UR25, URZ ;  /* 0x00000019060c72a4 */ /* 0x000fe4000f8e02ff */
[----:B------:R-:W-:-:S02]  /*1630*/  UISETP.GE.AND UP0, UPT, UR4, UR7, UPT ;  /* 0x000000070400728c */ /* 0x000fc4000bf06270 */
[----:B------:R-:W-:Y:S02]  /*1640*/  UIMAD.WIDE.U32 UR10, UR4, UR8, URZ ;  /* 0x00000008040a72a5 */ /* 0x000fe4000f8e00ff */
[----:B------:R-:W-:Y:S02]  /*1650*/  UISETP.GE.OR UP0, UPT, UR5, UR12, UP0 ;  /* 0x0000000c0500728c */ /* 0x000fe40008706670 */
[----:B------:R-:W-:Y:S02]  /*1660*/  UIMAD.WIDE.U32 UR12, UR5, UR8, URZ ;  /* 0x00000008050c72a5 */ /* 0x000fe4000f8e00ff */
[----:B------:R-:W-:Y:S01]  /*1670*/  UIADD3 UR10, UPT, UPT, -UR4, URZ, URZ ;  /* 0x000000ff040a7290 */ /* 0x000fe2000fffe1ff */
[----:B------:R-:W-:Y:S01]  /*1680*/  UMOV UR8, UR11 ;  /* 0x0000000b00087c82 */ /* 0x000fe20008000000 */
[----:B------:R-:W-:Y:S02]  /*1690*/  UIADD3 UR16, UPT, UPT, -UR5, URZ, URZ ;  /* 0x000000ff05107290 */ /* 0x000fe4000fffe1ff */
[----:B------:R-:W-:-:S03]  /*16a0*/  USHF.R.U32.HI UR8, URZ, UR9, UR8 ;  /* 0x00000009ff087299 */ /* 0x000fc60008011608 */
[----:B------:R-:W-:Y:S01]  /*16b0*/  @!UP0 UMOV UR7, UR13 ;  /* 0x0000000d00078c82 */ /* 0x000fe20008000000 */
[----:B------:R-:W-:Y:S02]  /*16c0*/  UIMAD UR20, UR14, UR10, UR20 ;  /* 0x0000000a0e1472a4 */ /* 0x000fe4000f8e0214 */
[----:B------:R-:W-:Y:S02]  /*16d0*/  USEL UR8, UR4, UR8, !UP2 ;  /* 0x0000000804087287 */ /* 0x000fe4000d000000 */
[----:B------:R-:W-:Y:S02]  /*16e0*/  @!UP0 USHF.R.U32.HI UR7, URZ, UR9, UR7 ;  /* 0x00000009ff078299 */ /* 0x000fe40008011607 */
[----:B------:R-:W-:Y:S02]  /*16f0*/  UIADD3 UR9, UPT, UPT, -UR8, URZ, URZ ;  /* 0x000000ff08097290 */ /* 0x000fe4000fffe1ff */
[----:B------:R-:W-:Y:S02]  /*1700*/  @!UP0 USEL UR7, UR5, UR7, !UP2 ;  /* 0x0000000705078287 */ /* 0x000fe4000d000000 */
[----:B------:R-:W-:-:S02]  /*1710*/  UIMAD UR9, UR25, UR9, UR4 ;  /* 0x00000009190972a4 */ /* 0x000fc4000f8e0204 */
[----:B------:R-:W-:Y:S02]  /*1720*/  @!UP0 UIADD3 UR8, UPT, UPT, UR8, -UR7, URZ ;  /* 0x8000000708088290 */ /* 0x000fe4000fffe0ff */
[----:B------:R-:W-:Y:S02]  /*1730*/  @!UP0 UIMAD UR6, UR9, UR6, UR7 ;  /* 0x00000006090682a4 */ /* 0x000fe4000f8e0207 */
[----:B------:R-:W-:Y:S02]  /*1740*/  @!UP0 UIMAD UR4, UR8, UR25, UR5 ;  /* 0x00000019080482a4 */ /* 0x000fe4000f8e0205 */
[----:B------:R-:W-:Y:S02]  /*1750*/  UIMAD UR16, UR26, UR16, UR29 ;  /* 0x000000101a1072a4 */ /* 0x000fe4000f8e021d */
[----:B------:R-:W-:Y:S01]  /*1760*/  UIMAD UR20, UR4, UR14, UR20 ;  /* 0x0000000e041472a4 */ /* 0x000fe2000f8e0214 */
[----:B------:R-:W-:Y:S02]  /*1770*/  @!UP0 UMOV UR5, UR6 ;  /* 0x0000000600058c82 */ /* 0x000fe40008000000 */
[----:B------:R-:W-:-:S12]  /*1780*/  UIMAD UR16, UR5, UR26, UR16 ;  /* 0x0000001a051072a4 */ /* 0x000fd8000f8e0210 */
.L_x_18:
[----:B------:R-:W-:-:S09]  /*1790*/  UISETP.NE.AND UP0, UPT, UR27, 0x1, UPT ;  /* 0x000000011b00788c */ /* 0x000fd2000bf05270 */
[----:B------:R-:W-:Y:S05]  /*17a0*/  BRA.U UP0, `(.L_x_19) ;  /* 0x0000000100447547 */ /* 0x000fea000b800000 */
[----:B------:R-:W2:Y:S01]  /*17b0*/  LDCU.128 UR8, c[0x0][0xb10] ;  /* 0x00016200ff0877ac */ /* 0x000ea20008000c00 */
[----:B------:R-:W3:Y:S01]  /*17c0*/  LDCU UR12, c[0x0][0xb0c] ;  /* 0x00016180ff0c77ac */ /* 0x000ee20008000800 */
[----:B------:R-:W4:Y:S01]  /*17d0*/  LDCU UR13, c[0x0][0xb20] ;  /* 0x00016400ff0d77ac */ /* 0x000f220008000800 */
[----:B--2---:R-:W-:Y:S02]  /*17e0*/  UIMAD.WIDE.U32 UR6, UR16, UR8, URZ ;  /* 0x00000008100672a5 */ /* 0x004fe4000f8e00ff */
[----:B------:R-:W-:Y:S02]  /*17f0*/  UIMAD.WIDE.U32 UR4, UR20, UR11, URZ ;  /* 0x0000000b140472a5 */ /* 0x000fe4000f8e00ff */
[----:B---3--:R-:W-:Y:S02]  /*1800*/  UISETP.NE.AND UP1, UPT, UR12, 0x1, UPT ;  /* 0x000000010c00788c */ /* 0x008fe4000bf25270 */
[----:B------:R-:W-:Y:S01]  /*1810*/  UISETP.NE.AND UP0, UPT, UR10, 0x1, UPT ;  /* 0x000000010a00788c */ /* 0x000fe2000bf05270 */
[----:B------:R-:W-:-:S02]  /*1820*/  UMOV UR6, UR7 ;  /* 0x0000000700067c82 */ /* 0x000fc40008000000 */
[----:B------:R-:W-:Y:S01]  /*1830*/  UMOV UR4, UR5 ;  /* 0x0000000500047c82 */ /* 0x000fe20008000000 */
[----:B------:R-:W-:Y:S02]  /*1840*/  USHF.R.U32.HI UR6, URZ, UR9, UR6 ;  /* 0x00000009ff067299 */ /* 0x000fe40008011606 */
[----:B----4-:R-:W-:Y:S02]  /*1850*/  USHF.R.U32.HI UR4, URZ, UR13, UR4 ;  /* 0x0000000dff047299 */ /* 0x010fe40008011604 */
[----:B------:R-:W-:Y:S02]  /*1860*/  USEL UR5, UR16, UR6, !UP1 ;  /* 0x0000000610057287 */ /* 0x000fe4000c800000 */
[----:B------:R-:W-:-:S04]  /*1870*/  USEL UR4, UR20, UR4, !UP0 ;  /* 0x0000000414047287 */ /* 0x000fc8000c000000 */
[----:B------:R-:W-:Y:S02]  /*1880*/  UIADD3 UR6, UPT, UPT, -UR4, UR5, URZ ;  /* 0x0000000504067290 */ /* 0x000fe4000fffe1ff */
[----:B------:R-:W-:Y:S02]  /*1890*/  UIADD3 UR4, UPT, UPT, UR4, -UR5, URZ ;  /* 0x8000000504047290 */ /* 0x000fe4000fffe0ff */
[----:B------:R-:W-:Y:S02]  /*18a0*/  UIMAD UR20, UR6, UR10, UR20 ;  /* 0x0000000a061472a4 */ /* 0x000fe4000f8e0214 */
[----:B------:R-:W-:-:S12]  /*18b0*/  UIMAD UR16, UR4, UR12, UR16 ;  /* 0x0000000c041072a4 */ /* 0x000fd8000f8e0210 */
.L_x_19:
[----:B------:R-:W-:Y:S05]  /*18c0*/  BRA.U !UP6, `(.L_x_20) ;  /* 0x000000010e0c7547 */ /* 0x000fea000b800000 */
[----:B------:R-:W-:Y:S01]  /*18d0*/  UCGABAR_WAIT ;  /* 0x0000000000007dc7 */ /* 0x000fe20008000000 */
[----:B------:R-:W-:Y:S01]  /*18e0*/  CCTL.IVALL ;  /* 0x00000000ff00798f */ /* 0x000fe20002000000 */
[----:B------:R-:W-:Y:S05]  /*18f0*/  BRA `(.L_x_21) ;  /* 0x0000000000047947 */ /* 0x000fea0003800000 */
.L_x_20:
[----:B------:R-:W-:Y:S06]  /*1900*/  BAR.SYNC.DEFER_BLOCKING 0x0 ;  /* 0x0000000000007b1d */ /* 0x000fec0000010000 */
.L_x_21:
[----:B------:R-:W-:Y:S05]  /*1910*/  BRA.U UP3, `(.L_x_22) ;  /* 0x0000001503807547 */ /* 0x000fea000b800000 */
[----:B------:R-:W2:Y:S01]  /*1920*/  LDCU UR6, c[0x0][0x38c] ;  /* 0x00007180ff0677ac */ /* 0x000ea20008000800 */
[----:B------:R-:W3:Y:S01]  /*1930*/  S2UR UR8, SR_CgaCtaId ;  /* 0x00000000000879c3 */ /* 0x000ee20000008800 */
[----:B------:R-:W-:Y:S01]  /*1940*/  PLOP3.LUT P1, PT, PT, PT, UP4, 0x80, 0x8 ;  /* 0x000000000008781c */ /* 0x000fe20003f2f048 */
[----:B------:R-:W-:Y:S01]  /*1950*/  IMAD.MOV.U32 R12, RZ, RZ, 0x1 ;  /* 0x00000001ff0c7424 */ /* 0x000fe200078e00ff */
[----:B------:R-:W-:Y:S01]  /*1960*/  UMOV UR13, 0x400 ;  /* 0x00000400000d7882 */ /* 0x000fe20000000000 */
[----:B------:R-:W-:Y:S01]  /*1970*/  USHF.L.U32 UR7, UR29, 0x7, URZ ;  /* 0x000000071d077899 */ /* 0x000fe200080006ff */
[----:B------:R-:W-:Y:S01]  /*1980*/  ISETP.NE.AND P2, PT, R0, RZ, P3 ;  /* 0x000000ff0000720c */ /* 0x000fe20001f45270 */
[----:B------:R-:W-:Y:S01]  /*1990*/  USHF.L.U32 UR46, UR29, 0x6, URZ ;  /* 0x000000061d2e7899 */ /* 0x000fe200080006ff */
[----:B------:R-:W-:Y:S01]  /*19a0*/  PLOP3.LUT P1, PT, P1, PT, PT, 0x8, 0x80 ;  /* 0x000000000080781c */ /* 0x000fe20000f2e170 */
[----:B------:R-:W-:Y:S01]  /*19b0*/  UISETP.NE.AND UP1, UPT, UR21, URZ, UPT ;  /* 0x000000ff1500728c */ /* 0x000fe2000bf25270 */
[----:B------:R-:W-:Y:S01]  /*19c0*/  CS2R R10, SRZ ;  /* 0x00000000000a7805 */ /* 0x000fe2000001ff00 */
[----:B------:R-:W-:Y:S01]  /*19d0*/  IMAD.MOV.U32 R9, RZ, RZ, RZ ;  /* 0x000000ffff097224 */ /* 0x000fe200078e00ff */
[----:B------:R-:W4:Y:S01]  /*19e0*/  LDCU UR39, c[0x0][0x370] ;  /* 0x00006e00ff2777ac */ /* 0x000f220008000800 */
[----:B------:R-:W-:Y:S01]  /*19f0*/  IMAD.MOV.U32 R8, RZ, RZ, 0x1 ;  /* 0x00000001ff087424 */ /* 0x000fe200078e00ff */
[----:B------:R-:W1:Y:S01]  /*1a00*/  LDCU.64 UR26, c[0x0][0x348] ;  /* 0x00006900ff1a77ac */ /* 0x000e620008000a00 */
[----:B--2---:R-:W-:-:S02]  /*1a10*/  UIADD3 UR5, UPT, UPT, UR6, 0x3f, URZ ;  /* 0x0000003f06057890 */ /* 0x004fc4000fffe0ff */
[----:B------:R-:W-:Y:S02]  /*1a20*/  UIADD3 UR47, UPT, UPT, UR6, 0x7e, URZ ;  /* 0x0000007e062f7890 */ /* 0x000fe4000fffe0ff */
[----:B------:R-:W-:Y:S02]  /*1a30*/  USHF.R.S32.HI UR4, URZ, 0x1f, UR5 ;  /* 0x0000001fff047899 */ /* 0x000fe40008011405 */
[----:B---3--:R-:W-:Y:S02]  /*1a40*/  ULEA UR13, UR8, UR13, 0x18 ;  /* 0x0000000d080d7291 */ /* 0x008fe4000f8ec0ff */
[----:B------:R-:W-:Y:S02]  /*1a50*/  ULEA.HI UR4, UR4, UR5, URZ, 0x6 ;  /* 0x0000000504047291 */ /* 0x000fe4000f8f30ff */
[----:B------:R-:W-:Y:S02]  /*1a60*/  ULOP3.LUT UR5, UR7, 0x80, URZ, 0xc0, !UPT ;  /* 0x0000008007057892 */ /* 0x000fe4000f8ec0ff */
[----:B------:R-:W-:-:S02]  /*1a70*/  USHF.R.S32.HI UR41, URZ, 0x6, UR4 ;  /* 0x00000006ff297899 */ /* 0x000fc40008011404 */
[----:B------:R-:W-:Y:S02]  /*1a80*/  UIADD3 UR4, UPT, UPT, UR6, -0x1, URZ ;  /* 0xffffffff06047890 */ /* 0x000fe4000fffe0ff */
[----:B------:R-:W-:Y:S02]  /*1a90*/  UISETP.LT.U32.AND UP0, UPT, UR41, 0x8, UPT ;  /* 0x000000082900788c */ /* 0x000fe4000bf01070 */
[----:B------:R-:W-:Y:S02]  /*1aa0*/  UISETP.GE.U32.AND UP2, UPT, UR4, -0x7f, UPT ;  /* 0xffffff810400788c */ /* 0x000fe4000bf46070 */
[----:B------:R-:W-:Y:S02]  /*1ab0*/  USEL UR40, UR41, 0x8, UP0 ;  /* 0x0000000829287887 */ /* 0x000fe40008000000 */
[----:B------:R-:W-:Y:S02]  /*1ac0*/  ULEA UR30, UR28, UR13, 0x1 ;  /* 0x0000000d1c1e7291 */ /* 0x000fe4000f8e08ff */
[----:B------:R-:W-:Y:S01]  /*1ad0*/  UIADD3 UR4, UPT, UPT, UR40, -0x1, URZ ;  /* 0xffffffff28047890 */ /* 0x000fe2000fffe0ff */
[----:B------:R-:W2:Y:S04]  /*1ae0*/  LDCU UR38, c[0x0][0x374] ;  /* 0x00006e80ff2677ac */ /* 0x000ea80008000800 */
[----:B------:R-:W-:-:S02]  /*1af0*/  @UP2 UIADD3 UR4, UPT, UPT, UR40, URZ, URZ ;  /* 0x000000ff28042290 */ /* 0x000fc4000fffe0ff */
[----:B------:R-:W-:Y:S02]  /*1b00*/  ULOP3.LUT UR46, UR46, 0x40, URZ, 0xc0, !UPT ;  /* 0x000000402e2e7892 */ /* 0x000fe4000f8ec0ff */
[----:B------:R-:W-:Y:S02]  /*1b10*/  USEL UR21, UR48, 0x2, UP1 ;  /* 0x0000000230157887 */ /* 0x000fe40008800000 */
[----:B------:R-:W-:Y:S02]  /*1b20*/  ULEA.HI UR45, UR28, UR5, URZ, 0x1a ;  /* 0x000000051c2d7291 */ /* 0x000fe4000f8fd0ff */
[----:B------:R-:W-:Y:S02]  /*1b30*/  UIADD3 UR30, UPT, UPT, UR30, 0x8400, URZ ;  /* 0x000084001e1e7890 */ /* 0x000fe4000fffe0ff */
[----:B------:R-:W-:Y:S02]  /*1b40*/  UIADD3 UR44, UPT, UPT, UR41, -UR40, URZ ;  /* 0x80000028292c7290 */ /* 0x000fe4000fffe0ff */
[----:B------:R-:W-:-:S02]  /*1b50*/  UIADD3 UR29, UPT, UPT, UR4, 0x1, URZ ;  /* 0x00000001041d7890 */ /* 0x000fc4000fffe0ff */
[----:B------:R-:W-:Y:S01]  /*1b60*/  UIADD3 UR43, UPT, UPT, -UR4, URZ, URZ ;  /* 0x000000ff042b7290 */ /* 0x000fe2000fffe1ff */
[----:B-12-4-:R-:W-:-:S11]  /*1b70*/  UMOV UR6, URZ ;  /* 0x000000ff00067c82 */ /* 0x016fd60008000000 */
.L_x_42:
[----:B-1----:R-:W1:Y:S02]  /*1b80*/  S2UR UR4, SR_CgaCtaId ;  /* 0x00000000000479c3 */ /* 0x002e640000008800 */
[----:B-1----:R-:W-:-:S09]  /*1b90*/  UISETP.NE.AND UP0, UPT, UR4, URZ, UPT ;  /* 0x000000ff0400728c */ /* 0x002fd2000bf05270 */
[----:B------:R-:W-:Y:S05]  /*1ba0*/  BRA.U UP0, `(.L_x_23) ;  /* 0x0000000100287547 */ /* 0x000fea000b800000 */
[----:B------:R-:W-:Y:S02]  /*1bb0*/  LEA R0, R9, UR13, 0x3 ;  /* 0x0000000d09007c11 */ /* 0x000fe4000f8e18ff */
[----:B------:R-:W-:-:S04]  /*1bc0*/  SHF.L.U32 R3, R8, 0x1f, RZ ;  /* 0x0000001f08037819 */ /* 0x000fc800000006ff */
[----:B------:R-:W1:Y:S02]  /*1bd0*/  SYNCS.PHASECHK.TRANS64.TRYWAIT P0, [R0+URZ+0x140], R3 ;  /* 0x00014003000075a7 */ /* 0x000e6400080011ff */
[----:B-1----:R-:W-:Y:S05]  /*1be0*/  @!P0 BRA `(.L_x_24) ;  /* 0x00000080007c8947 */ /* 0x002fea0003800000 */
.L_x_153:
[----:B------:R2:W-:Y:S01]  /*1bf0*/  SYNCS.ARRIVE.TRANS64.A1T0 RZ, [R0+URZ+0x130], RZ ;  /* 0x000130ff00ff79a7 */ /* 0x0005e200081000ff */
[----:B------:R-:W-:-:S05]  /*1c00*/  VIADD R9, R9, 0x1 ;  /* 0x0000000109097836 */ /* 0x000fca0000000000 */
[----:B------:R-:W-:-:S04]  /*1c10*/  ISETP.NE.AND P0, PT, R9, 0x2, PT ;  /* 0x000000020900780c */ /* 0x000fc80003f05270 */
[----:B-1----:R-:W-:Y:S02]  /*1c20*/  SEL R3, RZ, 0x1, P0 ;  /* 0x00000001ff037807 */ /* 0x002fe40000000000 */
[----:B------:R-:W-:Y:S02]  /*1c30*/  SEL R9, R9, RZ, P0 ;  /* 0x000000ff09097207 */ /* 0x000fe40000000000 */
[----:B------:R-:W-:-:S07]  /*1c40*/  LOP3.LUT R8, R8, R3, RZ, 0x3c, !PT ;  /* 0x0000000308087212 */ /* 0x000fce00078e3cff */
.L_x_23:
[----:B------:R-:W-:Y:S01]  /*1c50*/  ULEA UR4, UR6, UR13, 0x3 ;  /* 0x0000000d06047291 */ /* 0x000fe2000f8e18ff */
[----:B--2---:R-:W-:Y:S01]  /*1c60*/  SHF.L.U32 R0, R12, 0x1f, RZ ;  /* 0x0000001f0c007819 */ /* 0x004fe200000006ff */
[----:B------:R-:W-:Y:S02]  /*1c70*/  UISETP.GE.U32.AND UP0, UPT, UR47, 0x7f, UPT ;  /* 0x0000007f2f00788c */ /* 0x000fe4000bf06070 */
[----:B------:R-:W-:Y:S01]  /*1c80*/  ULEA UR11, UR20, UR46, 0x7 ;  /* 0x0000002e140b7291 */ /* 0x000fe2000f8e38ff */
[----:B------:R-:W-:-:S04]  /*1c90*/  UMOV UR7, URZ ;  /* 0x000000ff00077c82 */ /* 0x000fc80008000000 */
[----:B------:R1:W2:Y:S01]  /*1ca0*/  SYNCS.PHASECHK.TRANS64.TRYWAIT P0, [UR4+0x40], R0 ;  /* 0x00004000ff0075a7 */ /* 0x0002a20008001104 */
[----:B------:R-:W-:-:S04]  /*1cb0*/  ULEA.HI UR4, UR16, UR16, URZ, 0x1 ;  /* 0x0000001010047291 */ /* 0x000fc8000f8f08ff */
[----:B------:R-:W-:-:S04]  /*1cc0*/  USHF.L.U32 UR4, UR4, 0x7, URZ ;  /* 0x0000000704047899 */ /* 0x000fc800080006ff */
[----:B------:R-:W-:-:S04]  /*1cd0*/  ULOP3.LUT UR35, UR4, 0xffffff00, URZ, 0xc0, !UPT ;  /* 0xffffff0004237892 */ /* 0x000fc8000f8ec0ff */
[----:B------:R-:W-:Y:S01]  /*1ce0*/  UIADD3 UR35, UPT, UPT, UR45, UR35, URZ ;  /* 0x000000232d237290 */ /* 0x000fe2000fffe0ff */
[----:B------:R-:W-:Y:S11]  /*1cf0*/  BRA.U !UP0, `(.L_x_25) ;  /* 0x0000000108c87547 */ /* 0x000ff6000b800000 */
[----:B------:R-:W-:Y:S01]  /*1d00*/  UMOV UR16, UR43 ;  /* 0x0000002b00107c82 */ /* 0x000fe20008000000 */
[----:B------:R-:W-:Y:S01]  /*1d10*/  UMOV UR4, UR6 ;  /* 0x0000000600047c82 */ /* 0x000fe20008000000 */
[----:B------:R-:W-:-:S05]  /*1d20*/  UMOV UR34, URZ ;  /* 0x000000ff00227c82 */ /* 0x000fca0008000000 */
.L_x_31:
[----:B------:R-:W-:Y:S01]  /*1d30*/  ULEA UR33, UR4, UR13, 0x3 ;  /* 0x0000000d04217291 */ /* 0x000fe2000f8e18ff */
[----:B------:R-:W-:Y:S01]  /*1d40*/  @P3 MOV R2, 0xc000 ;  /* 0x0000c00000023802 */ /* 0x000fe20000000f00 */
[----:B--234-:R-:W-:Y:S10]  /*1d50*/  @P0 BRA `(.L_x_26) ;  /* 0x00000000000c0947 */ /* 0x01cff40003800000 */
[----:B------:R-:W-:-:S04]  /*1d60*/  SHF.L.U32 R3, R12, 0x1f, RZ ;  /* 0x0000001f0c037819 */ /* 0x000fc800000006ff */
[----:B------:R-:W2:Y:S02]  /*1d70*/  SYNCS.PHASECHK.TRANS64.TRYWAIT P0, [UR33+0x40], R3 ;  /* 0x00004003ff0075a7 */ /* 0x000ea40008001121 */
[----:B--2---:R-:W-:Y:S05]  /*1d80*/  @!P0 BRA `(.L_x_27) ;  /* 0x0000008000288947 */ /* 0x004fea0003800000 */
.L_x_26:
[----:B------:R2:W-:Y:S01]  /*1d90*/  @P3 SYNCS.ARRIVE.TRANS64 RZ, [UR33], R2 ;  /* 0x00000002ffff39a7 */ /* 0x0005e20008000021 */
[----:B------:R-:W-:Y:S02]  /*1da0*/  ULOP3.LUT UR5, UR21, 0x2, URZ, 0xfc, !UPT ;  /* 0x0000000215057892 */ /* 0x000fe4000f8efcff */
[----:B------:R-:W-:Y:S02]  /*1db0*/  UIADD3 UR16, UPT, UPT, UR16, 0x1, URZ ;  /* 0x0000000110107890 */ /* 0x000fe4000fffe0ff */
[----:B------:R-:W-:Y:S02]  /*1dc0*/  UISETP.NE.AND UP0, UPT, UR5, 0x2, UPT ;  /* 0x000000020500788c */ /* 0x000fe4000bf05270 */
[----:B------:R-:W-:-:S07]  /*1dd0*/  UISETP.NE.AND UP2, UPT, UR16, 0x1, UPT ;  /* 0x000000011000788c */ /* 0x000fce000bf45270 */
[----:B------:R-:W-:Y:S05]  /*1de0*/  BRA.U UP0, `(.L_x_28) ;  /* 0x0000000100047547 */ /* 0x000fea000b800000 */
[----:B------:R-:W-:Y:S05]  /*1df0*/  BPT.TRAP 0x1 ;  /* 0x000000040000795c */ /* 0x000fea0000300000 */
.L_x_28:
[----:B------:R-:W-:Y:S04]  /*1e00*/  BSSY.RECONVERGENT B0, `(.L_x_29) ;  /* 0x0000003000007945 */ /* 0x000fe80003800200 */
[----:B------:R-:W-:Y:S05]  /*1e10*/  @!P2 BRA `(.L_x_30) ;  /* 0x000000000004a947 */ /* 0x000fea0003800000 */
[----:B------:R-:W-:Y:S05]  /*1e20*/  BPT.TRAP 0x1 ;  /* 0x000000040000795c */ /* 0x000fea0000300000 */
.L_x_30:
[----:B------:R-:W-:Y:S05]  /*1e30*/  BSYNC.RECONVERGENT B0 ;  /* 0x0000000000007941 */ /* 0x000fea0003800200 */
.L_x_29:
[----:B------:R-:W-:Y:S02]  /*1e40*/  UIADD3 UR5, UPT, UPT, UR4, 0x1, URZ ;  /* 0x0000000104057890 */ /* 0x000fe4000fffe0ff */
[----:B------:R-:W-:Y:S02]  /*1e50*/  USHF.L.U32 UR8, UR4, 0xd, URZ ;  /* 0x0000000d04087899 */ /* 0x000fe400080006ff */
[----:B------:R-:W-:Y:S02]  /*1e60*/  UISETP.NE.AND UP0, UPT, UR5, 0x8, UPT ;  /* 0x000000080500788c */ /* 0x000fe4000bf05270 */
[----:B------:R-:W-:Y:S02]  /*1e70*/  ULOP3.LUT UR32, UR8, UR28, URZ, 0xfc, !UPT ;  /* 0x0000001c08207292 */ /* 0x000fe4000f8efcff */
[----:B------:R-:W-:Y:S02]  /*1e80*/  USEL UR7, URZ, 0x1, UP0 ;  /* 0x00000001ff077887 */ /* 0x000fe40008000000 */
[----:B------:R-:W-:-:S02]  /*1e90*/  USEL UR6, UR5, URZ, UP0 ;  /* 0x000000ff05067287 */ /* 0x000fc40008000000 */
[----:B------:R-:W-:Y:S02]  /*1ea0*/  UIADD3 UR14, UP1, UPT, UR26, 0x80, URZ ;  /* 0x000000801a0e7890 */ /* 0x000fe4000ff3e0ff */
[----:B------:R-:W-:Y:S01]  /*1eb0*/  ULEA UR5, UR6, UR13, 0x3 ;  /* 0x0000000d06057291 */ /* 0x000fe2000f8e18ff */
[----:B------:R-:W-:Y:S01]  /*1ec0*/  LOP3.LUT R12, R12, UR7, RZ, 0x3c, !PT ;  /* 0x000000070c0c7c12 */ /* 0x000fe2000f8e3cff */
[----:B------:R-:W-:Y:S02]  /*1ed0*/  ULEA UR32, UR32, UR13, 0x1 ;  /* 0x0000000d20207291 */ /* 0x000fe4000f8e08ff */
[----:B------:R-:W-:Y:S01]  /*1ee0*/  UIADD3 UR4, UP0, UPT, UR26, 0x180, URZ ;  /* 0x000001801a047890 */ /* 0x000fe2000ff1e0ff */
[----:B-1----:R-:W-:Y:S01]  /*1ef0*/  SHF.L.U32 R0, R12, 0x1f, RZ ;  /* 0x0000001f0c007819 */ /* 0x002fe200000006ff */
[----:B------:R-:W-:Y:S02]  /*1f00*/  ULOP3.LUT UR33, UR33, 0xfefffff8, URZ, 0xc0, !UPT ;  /* 0xfefffff821217892 */ /* 0x000fe4000f8ec0ff */
[----:B------:R-:W-:Y:S01]  /*1f10*/  UIADD3.X UR15, UPT, UPT, URZ, UR27, URZ, UP1, !UPT ;  /* 0x0000001bff0f7290 */ /* 0x000fe20008ffe4ff */
[----:B------:R3:W4:Y:S01]  /*1f20*/  SYNCS.PHASECHK.TRANS64.TRYWAIT P0, [UR5+0x40], R0 ;  /* 0x00004000ff0075a7 */ /* 0x0007220008001105 */
[----:B------:R-:W-:-:S02]  /*1f30*/  UIADD3 UR32, UPT, UPT, UR32, 0x8400, URZ ;  /* 0x0000840020207890 */ /* 0x000fc4000fffe0ff */
[----:B------:R-:W-:Y:S02]  /*1f40*/  UPRMT UR7, URZ, 0x5410, UR24 ;  /* 0x00005410ff077896 */ /* 0x000fe40008000018 */
[----:B------:R-:W-:Y:S02]  /*1f50*/  UIADD3 UR8, UPT, UPT, UR13, 0x28400, UR8 ;  /* 0x000284000d087890 */ /* 0x000fe4000fffe008 */
[----:B------:R-:W-:Y:S01]  /*1f60*/  UIADD3.X UR5, UPT, UPT, URZ, UR27, URZ, UP0, !UPT ;  /* 0x0000001bff057290 */ /* 0x000fe200087fe4ff */
[----:B------:R-:W-:Y:S01]  /*1f70*/  UMOV UR18, 0x0 ;  /* 0x0000000000127882 */ /* 0x000fe20000000000 */
[----:B------:R-:W-:Y:S01]  /*1f80*/  UMOV UR19, 0x10000000 ;  /* 0x1000000000137882 */ /* 0x000fe20000000000 */
[----:B------:R-:W-:Y:S01]  /*1f90*/  UMOV UR10, UR34 ;  /* 0x00000022000a7c82 */ /* 0x000fe20008000000 */
[----:B------:R-:W-:Y:S01]  /*1fa0*/  UMOV UR12, UR36 ;  /* 0x00000024000c7c82 */ /* 0x000fe20008000000 */
[----:B------:R-:W-:Y:S01]  /*1fb0*/  UMOV UR9, UR33 ;  /* 0x0000002100097c82 */ /* 0x000fe20008000000 */
[----:B------:R1:W-:Y:S03]  /*1fc0*/  UTMALDG.3D.MULTICAST.2CTA [UR32], [UR14], UR7, desc[UR18] ;  /* 0x000012200e0073b4 */ /* 0x0003e60008211807 */
[----:B------:R2:W-:Y:S01]  /*1fd0*/  UTMALDG.3D.2CTA [UR8], [UR4], desc[UR18] ;  /* 0x00001208040075b4 */ /* 0x0005e20008211000 */
[----:B-1----:R-:W-:Y:S01]  /*1fe0*/  UIADD3 UR34, UPT, UPT, UR34, 0x40, URZ ;  /* 0x0000004022227890 */ /* 0x002fe2000fffe0ff */
[----:B------:R-:W-:Y:S01]  /*1ff0*/  UMOV UR7, UR29 ;  /* 0x0000001d00077c82 */ /* 0x000fe20008000000 */
[----:B--2---:R-:W-:Y:S01]  /*2000*/  UMOV UR4, UR6 ;  /* 0x0000000600047c82 */ /* 0x004fe20008000000 */
[----:B------:R-:W-:Y:S09]  /*2010*/  BRA.U UP2, `(.L_x_31) ;  /* 0xfffffffd02447547 */ /* 0x000ff2000b83ffff */
.L_x_25:
[----:B------:R-:W-:Y:S01]  /*2020*/  ULEA UR4, UR6, UR13, 0x3 ;  /* 0x0000000d06047291 */ /* 0x000fe2000f8e18ff */
[----:B-1-3--:R-:W-:Y:S01]  /*2030*/  SHF.L.U32 R0, R12, 0x1f, RZ ;  /* 0x0000001f0c007819 */ /* 0x00afe200000006ff */
[----:B------:R-:W-:Y:S01]  /*2040*/  @!P1 SYNCS.ARRIVE.TRANS64.A1T0 RZ, [UR13+0xc8], RZ ;  /* 0x0000c8ffffff99a7 */ /* 0x000fe2000810000d */
[----:B------:R-:W-:-:S06]  /*2050*/  UISETP.GT.AND UP0, UPT, UR41, UR40, UPT ;  /* 0x000000282900728c */ /* 0x000fcc000bf04270 */
[----:B--2-4-:R1:W2:Y:S03]  /*2060*/  SYNCS.PHASECHK.TRANS64.TRYWAIT P0, [UR4+0x40], R0 ;  /* 0x00004000ff0075a7 */ /* 0x0142a60008001104 */
[----:B------:R-:W-:Y:S05]  /*2070*/  BRA.U !UP0, `(.L_x_32) ;  /* 0x0000000108c07547 */ /* 0x000fea000b800000 */
[----:B------:R-:W-:Y:S01]  /*2080*/  UIADD3 UR25, UPT, UPT, UR44, UR7, URZ ;  /* 0x000000072c197290 */ /* 0x000fe2000fffe0ff */
[----:B------:R-:W-:-:S11]  /*2090*/  UMOV UR4, UR6 ;  /* 0x0000000600047c82 */ /* 0x000fd60008000000 */
.L_x_38:
[----:B------:R-:W-:Y:S01]  /*20a0*/  ULEA UR17, UR4, UR13, 0x3 ;  /* 0x0000000d04117291 */ /* 0x000fe2000f8e18ff */
[----:B--2---:R-:W-:Y:S01]  /*20b0*/  @P3 MOV R2, 0xc000 ;  /* 0x0000c00000023802 */ /* 0x004fe20000000f00 */
[----:B--2-4-:R-:W-:Y:S10]  /*20c0*/  @P0 BRA `(.L_x_33) ;  /* 0x00000000000c0947 */ /* 0x014ff40003800000 */
[----:B------:R-:W-:-:S04]  /*20d0*/  SHF.L.U32 R3, R12, 0x1f, RZ ;  /* 0x0000001f0c037819 */ /* 0x000fc800000006ff */
[----:B------:R-:W2:Y:S02]  /*20e0*/  SYNCS.PHASECHK.TRANS64.TRYWAIT P0, [UR17+0x40], R3 ;  /* 0x00004003ff0075a7 */ /* 0x000ea40008001111 */
[----:B--2---:R-:W-:Y:S05]  /*20f0*/  @!P0 BRA `(.L_x_34) ;  /* 0x0000007c00648947 */ /* 0x004fea0003800000 */
.L_x_33:
[----:B------:R2:W-:Y:S01]  /*2100*/  @P3 SYNCS.ARRIVE.TRANS64 RZ, [UR17], R2 ;  /* 0x00000002ffff39a7 */ /* 0x0005e20008000011 */
[----:B------:R-:W-:-:S04]  /*2110*/  ULOP3.LUT UR5, UR21, 0x2, URZ, 0xfc, !UPT ;  /* 0x0000000215057892 */ /* 0x000fc8000f8efcff */
[----:B------:R-:W-:-:S09]  /*2120*/  UISETP.NE.AND UP0, UPT, UR5, 0x2, UPT ;  /* 0x000000020500788c */ /* 0x000fd2000bf05270 */
[----:B------:R-:W-:Y:S05]  /*2130*/  BRA.U UP0, `(.L_x_35) ;  /* 0x0000000100047547 */ /* 0x000fea000b800000 */
[----:B------:R-:W-:Y:S05]  /*2140*/  BPT.TRAP 0x1 ;  /* 0x000000040000795c */ /* 0x000fea0000300000 */
.L_x_35:
[----:B------:R-:W-:Y:S04]  /*2150*/  BSSY.RECONVERGENT B0, `(.L_x_36) ;  /* 0x0000003000007945 */ /* 0x000fe80003800200 */
[----:B------:R-:W-:Y:S05]  /*2160*/  @!P2 BRA `(.L_x_37) ;  /* 0x000000000004a947 */ /* 0x000fea0003800000 */
[----:B------:R-:W-:Y:S05]  /*2170*/  BPT.TRAP 0x1 ;  /* 0x000000040000795c */ /* 0x000fea0000300000 */
.L_x_37:
[----:B------:R-:W-:Y:S05]  /*2180*/  BSYNC.RECONVERGENT B0 ;  /* 0x0000000000007941 */ /* 0x000fea0003800200 */
.L_x_36:
[----:B------:R-:W-:Y:S02]  /*2190*/  UIADD3 UR5, UPT, UPT, UR4, 0x1, URZ ;  /* 0x0000000104057890 */ /* 0x000fe4000fffe0ff */
[----:B------:R-:W-:Y:S02]  /*21a0*/  UIADD3 UR14, UP1, UPT, UR26, 0x80, URZ ;  /* 0x000000801a0e7890 */ /* 0x000fe4000ff3e0ff */
[----:B------:R-:W-:Y:S02]  /*21b0*/  UISETP.NE.AND UP0, UPT, UR5, 0x8, UPT ;  /* 0x000000080500788c */ /* 0x000fe4000bf05270 */
[----:B------:R-:W-:Y:S02]  /*21c0*/  ULEA UR16, UR4, UR30, 0xe ;  /* 0x0000001e04107291 */ /* 0x000fe4000f8e70ff */
[----:B------:R-:W-:Y:S02]  /*21d0*/  USEL UR8, URZ, 0x1, UP0 ;  /* 0x00000001ff087887 */ /* 0x000fe40008000000 */
[----:B------:R-:W-:-:S02]  /*21e0*/  USEL UR6, UR5, URZ, UP0 ;  /* 0x000000ff05067287 */ /* 0x000fc40008000000 */
[----:B------:R-:W-:Y:S02]  /*21f0*/  UIADD3 UR22, UP0, UPT, UR26, 0x180, URZ ;  /* 0x000001801a167890 */ /* 0x000fe4000ff1e0ff */
[----:B------:R-:W-:Y:S01]  /*2200*/  LOP3.LUT R12, R12, UR8, RZ, 0x3c, !PT ;  /* 0x000000080c0c7c12 */ /* 0x000fe2000f8e3cff */
[----:B------:R-:W-:Y:S02]  /*2210*/  ULEA UR8, UR4, UR13, 0xd ;  /* 0x0000000d04087291 */ /* 0x000fe4000f8e68ff */
[----:B------:R-:W-:Y:S01]  /*2220*/  ULEA UR5, UR6, UR13, 0x3 ;  /* 0x0000000d06057291 */ /* 0x000fe2000f8e18ff */
[----:B-1----:R-:W-:Y:S01]  /*2230*/  SHF.L.U32 R0, R12, 0x1f, RZ ;  /* 0x0000001f0c007819 */ /* 0x002fe200000006ff */
[----:B------:R-:W-:Y:S02]  /*2240*/  USHF.L.U32 UR18, UR7, 0x6, URZ ;  /* 0x0000000607127899 */ /* 0x000fe400080006ff */
[----:B------:R-:W-:Y:S02]  /*2250*/  ULOP3.LUT UR17, UR17, 0xfefffff8, URZ, 0xc0, !UPT ;  /* 0xfefffff811117892 */ /* 0x000fe4000f8ec0ff */
[----:B------:R-:W-:-:S02]  /*2260*/  UIADD3.X UR15, UPT, UPT, URZ, UR27, URZ, UP1, !UPT ;  /* 0x0000001bff0f7290 */ /* 0x000fc40008ffe4ff */
[----:B------:R-:W-:Y:S01]  /*2270*/  UPRMT UR4, URZ, 0x5410, UR24 ;  /* 0x00005410ff047896 */ /* 0x000fe20008000018 */
[----:B------:R3:W4:Y:S01]  /*2280*/  SYNCS.PHASECHK.TRANS64.TRYWAIT P0, [UR5+0x40], R0 ;  /* 0x00004000ff0075a7 */ /* 0x0007220008001105 */
[----:B------:R-:W-:Y:S02]  /*2290*/  UIADD3 UR8, UPT, UPT, UR8, 0x28400, URZ ;  /* 0x0002840008087890 */ /* 0x000fe4000fffe0ff */
[----:B------:R-:W-:Y:S01]  /*22a0*/  UIADD3.X UR23, UPT, UPT, URZ, UR27, URZ, UP0, !UPT ;  /* 0x0000001bff177290 */ /* 0x000fe200087fe4ff */
[----:B------:R-:W-:Y:S01]  /*22b0*/  UMOV UR32, 0x0 ;  /* 0x0000000000207882 */ /* 0x000fe20000000000 */
[----:B------:R-:W-:Y:S01]  /*22c0*/  UMOV UR33, 0x10000000 ;  /* 0x1000000000217882 */ /* 0x000fe20000000000 */
[----:B------:R-:W-:Y:S01]  /*22d0*/  UMOV UR19, UR35 ;  /* 0x0000002300137c82 */ /* 0x000fe20008000000 */
[----:B------:R-:W-:Y:S01]  /*22e0*/  UMOV UR20, UR36 ;  /* 0x0000002400147c82 */ /* 0x000fe20008000000 */
[----:B------:R-:W-:Y:S01]  /*22f0*/  UMOV UR12, UR36 ;  /* 0x00000024000c7c82 */ /* 0x000fe20008000000 */
[----:B------:R-:W-:Y:S01]  /*2300*/  UMOV UR9, UR17 ;  /* 0x0000001100097c82 */ /* 0x000fe20008000000 */
[----:B------:R-:W-:Y:S01]  /*2310*/  UMOV UR10, UR18 ;  /* 0x00000012000a7c82 */ /* 0x000fe20008000000 */
[----:B------:R1:W-:Y:S01]  /*2320*/  UTMALDG.3D.MULTICAST.2CTA [UR16], [UR14], UR4, desc[UR32] ;  /* 0x000020100e0073b4 */ /* 0x0003e20008211804 */
[----:B------:R-:W-:-:S04]  /*2330*/  UIADD3 UR7, UPT, UPT, UR7, 0x1, URZ ;  /* 0x0000000107077890 */ /* 0x000fc8000fffe0ff */
[----:B------:R-:W-:Y:S01]  /*2340*/  UISETP.NE.AND UP0, UPT, UR7, UR25, UPT ;  /* 0x000000190700728c */ /* 0x000fe2000bf05270 */
[----:B------:R3:W-:Y:S01]  /*2350*/  UTMALDG.3D.2CTA [UR8], [UR22], desc[UR32] ;  /* 0x00002008160075b4 */ /* 0x0007e20008211000 */
[----:B-1----:R-:W-:-:S07]  /*2360*/  UMOV UR4, UR6 ;  /* 0x0000000600047c82 */ /* 0x002fce0008000000 */
[----:B---3--:R-:W-:Y:S05]  /*2370*/  BRA.U UP0, `(.L_x_38) ;  /* 0xfffffffd00487547 */ /* 0x008fea000b83ffff */
.L_x_32:
[C---:B------:R-:W-:Y:S01]  /*2380*/  LEA R3, R11.reuse, UR13, 0x3 ;  /* 0x0000000d0b037c11 */ /* 0x040fe2000f8e18ff */
[----:B------:R-:W-:Y:S01]  /*2390*/  NOP ;  /* 0x0000000000007918 */ /* 0x000fe20000000000 */
[----:B-1----:R-:W-:Y:S02]  /*23a0*/  SHF.L.U32 R0, R10, 0x1f, RZ ;  /* 0x0000001f0a007819 */ /* 0x002fe400000006ff */
[----:B------:R-:W-:Y:S02]  /*23b0*/  LEA R5, R11, UR13, 0x4 ;  /* 0x0000000d0b057c11 */ /* 0x000fe4000f8e20ff */
[----:B--2-4-:R-:W1:Y:S02]  /*23c0*/  SYNCS.PHASECHK.TRANS64.TRYWAIT P0, [R3+URZ+0xd0], R0 ;  /* 0x0000d000030075a7 */ /* 0x014e6400080011ff */
[----:B-1----:R-:W-:Y:S05]  /*23d0*/  @!P0 BRA `(.L_x_39) ;  /* 0x0000007800c48947 */ /* 0x002fea0003800000 */
.L_x_156:
[----:B------:R-:W2:Y:S01]  /*23e0*/  LDS.128 R4, [R5+0x160] ;  /* 0x0001600005047984 */ /* 0x000ea20000000c00 */
[----:B------:R-:W-:Y:S01]  /*23f0*/  UISETP.GE.AND UP0, UPT, UR42, 0x1, UPT ;  /* 0x000000012a00788c */ /* 0x000fe2000bf06270 */
[----:B------:R-:W-:Y:S01]  /*2400*/  @!PT LDS RZ, [RZ] ;  /* 0x00000000fffff984 */ /* 0x000fe20000000800 */
[----:B------:R-:W-:Y:S01]  /*2410*/  @!PT LDS RZ, [RZ] ;  /* 0x00000000fffff984 */ /* 0x000fe20000000800 */
[----:B------:R-:W-:Y:S01]  /*2420*/  @!PT LDS RZ, [RZ] ;  /* 0x00000000fffff984 */ /* 0x000fe20000000800 */
[----:B------:R-:W-:Y:S01]  /*2430*/  @!PT LDS RZ, [RZ] ;  /* 0x00000000fffff984 */ /* 0x000fe20000000800 */
[----:B------:R3:W-:Y:S06]  /*2440*/  MEMBAR.ALL.CTA ;  /* 0x0000000000007992 */ /* 0x0007ec0000008000 */
[----:B---3--:R-:W3:Y:S01]  /*2450*/  FENCE.VIEW.ASYNC.S ;  /* 0x00000000000073c6 */ /* 0x008ee20000000000 */
[----:B--2---:R-:W-:-:S13]  /*2460*/  LOP3.LUT P0, RZ, R6, 0x1, RZ, 0xc0, !PT ;  /* 0x0000000106ff7812 */ /* 0x004fda000780c0ff */
[----:B---3--:R-:W-:Y:S01]  /*2470*/  VOTEU.ANY UP1, P0 ;  /* 0x0000000000ff7886 */ /* 0x008fe20000020100 */
[----:B------:R-:W-:-:S13]  /*2480*/  PLOP3.LUT P0, PT, PT, PT, UP1, 0x80, 0x8 ;  /* 0x000000000008781c */ /* 0x000fda0003f0f018 */
[----:B-1----:R-:W-:Y:S02]  /*2490*/  @P0 LOP3.LUT R0, R5, 0xffff, RZ, 0xc0, !PT ;  /* 0x0000ffff05000812 */ /* 0x002fe400078ec0ff */
[----:B------:R-:W-:Y:S02]  /*24a0*/  @P0 MOV R2, R4 ;  /* 0x0000000400020202 */ /* 0x000fe40000000f00 */
[----:B------:R-:W-:Y:S01]  /*24b0*/  @P0 R2UR UR5, R0 ;  /* 0x00000000000502ca */ /* 0x000fe200000e0000 */
[----:B------:R-:W-:Y:S01]  /*24c0*/  VIADD R0, R3, 0xe0 ;  /* 0x000000e003007836 */ /* 0x000fe20000000000 */
[----:B------:R-:W-:Y:S02]  /*24d0*/  @P0 SHF.R.U32.HI R4, RZ, 0x10, R5 ;  /* 0x00000010ff040819 */ /* 0x000fe40000011605 */
[----:B------:R-:W-:Y:S02]  /*24e0*/  @P0 R2UR UR7, R2 ;  /* 0x00000000020702ca */ /* 0x000fe400000e0000 */
[----:B------:R-:W-:-:S02]  /*24f0*/  PRMT R0, RZ, 0x654, R0 ;  /* 0x00000654ff007816 */ /* 0x000fc40000000000 */
[----:B------:R-:W-:Y:S02]  /*2500*/  @P0 R2UR UR4, R4 ;  /* 0x00000000040402ca */ /* 0x000fe400000e0000 */
[----:B------:R1:W-:Y:S03]  /*2510*/  SYNCS.ARRIVE.TRANS64.RED.A1T0 RZ, [R0+URZ], RZ ;  /* 0x000000ff00ff79a7 */ /* 0x0003e600081004ff */
[----:B------:R-:W-:-:S04]  /*2520*/  @UP1 UMOV UR31, UR5 ;  /* 0x00000005001f1c82 */ /* 0x000fc80008000000 */
[----:B------:R-:W-:-:S04]  /*2530*/  @UP1 UMOV UR37, UR7 ;  /* 0x0000000700251c82 */ /* 0x000fc80008000000 */
[----:B------:R-:W-:Y:S01]  /*2540*/  @UP1 UMOV UR36, UR4 ;  /* 0x0000000400241c82 */ /* 0x000fe20008000000 */
[----:B------:R-:W-:Y:S05]  /*2550*/  BRA.U !UP0, `(.L_x_40) ;  /* 0x0000000108d47547 */ /* 0x000fea000b800000 */
[----:B------:R-:W2:Y:S01]  /*2560*/  LDCU.128 UR16, c[0x0][0xb10] ;  /* 0x00016200ff1077ac */ /* 0x000ea20008000c00 */
[----:B------:R-:W3:Y:S01]  /*2570*/  LDCU UR12, c[0x0][0xb20] ;  /* 0x00016400ff0c77ac */ /* 0x000ee20008000800 */
[----:B------:R-:W4:Y:S01]  /*2580*/  LDCU UR20, c[0x0][0xb0c] ;  /* 0x00016180ff1477ac */ /* 0x000f220008000800 */
[----:B------:R-:W1:Y:S01]  /*2590*/  LDCU.64 UR8, c[0x0][0xb28] ;  /* 0x00016500ff0877ac */ /* 0x000e620008000a00 */
[----:B------:R-:W-:Y:S02]  /*25a0*/  UISETP.NE.AND UP3, UPT, UR42, 0x1, UPT ;  /* 0x000000012a00788c */ /* 0x000fe4000bf65270 */
[----:B--2---:R-:W-:Y:S02]  /*25b0*/  UIMAD.WIDE.U32 UR10, UR38, UR19, URZ ;  /* 0x00000013260a72a5 */ /* 0x004fe4000f8e00ff */
[----:B------:R-:W-:Y:S02]  /*25c0*/  UIMAD.WIDE.U32 UR4, UR39, UR16, URZ ;  /* 0x00000010270472a5 */ /* 0x000fe4000f8e00ff */
[----:B------:R-:W-:-:S02]  /*25d0*/  UISETP.NE.AND UP0, UPT, UR18, 0x1, UPT ;  /* 0x000000011200788c */ /* 0x000fc4000bf05270 */
[----:B------:R-:W-:Y:S01]  /*25e0*/  UIMAD.WIDE.U32 UR22, UR31, UR19, URZ ;  /* 0x000000131f1672a5 */ /* 0x000fe2000f8e00ff */
[----:B------:R-:W-:Y:S02]  /*25f0*/  UMOV UR10, UR11 ;  /* 0x0000000b000a7c82 */ /* 0x000fe40008000000 */
[----:B------:R-:W-:Y:S01]  /*2600*/  UMOV UR4, UR5 ;  /* 0x0000000500047c82 */ /* 0x000fe20008000000 */
[----:B---3--:R-:W-:Y:S02]  /*2610*/  USHF.R.U32.HI UR10, URZ, UR12, UR10 ;  /* 0x0000000cff0a7299 */ /* 0x008fe4000801160a */
[----:B----4-:R-:W-:Y:S02]  /*2620*/  UISETP.NE.AND UP2, UPT, UR20, 0x1, UPT ;  /* 0x000000011400788c */ /* 0x010fe4000bf45270 */
[----:B------:R-:W-:Y:S02]  /*2630*/  USHF.R.U32.HI UR4, URZ, UR17, UR4 ;  /* 0x00000011ff047299 */ /* 0x000fe40008011604 */
[----:B------:R-:W-:-:S02]  /*2640*/  USEL UR5, UR38, UR10, !UP0 ;  /* 0x0000000a26057287 */ /* 0x000fc4000c000000 */
[----:B------:R-:W-:Y:S02]  /*2650*/  USEL UR7, UR39, UR4, !UP2 ;  /* 0x0000000427077287 */ /* 0x000fe4000d000000 */
[----:B-1----:R-:W-:Y:S01]  /*2660*/  UIMAD.WIDE.U32 UR10, UR5, UR8, URZ ;  /* 0x00000008050a72a5 */ /* 0x002fe2000f8e00ff */
[----:B------:R-:W-:Y:S01]  /*2670*/  UMOV UR4, UR23 ;  /* 0x0000001700047c82 */ /* 0x000fe20008000000 */
[----:B------:R-:W-:Y:S02]  /*2680*/  UIMAD.WIDE.U32 UR14, UR37, UR16, URZ ;  /* 0x00000010250e72a5 */ /* 0x000fe4000f8e00ff */
[----:B------:R-:W-:-:S03]  /*2690*/  UIMAD.WIDE.U32 UR22, UR7, UR8, URZ ;  /* 0x00000008071672a5 */ /* 0x000fc6000f8e00ff */
[----:B------:R-:W-:Y:S01]  /*26a0*/  UMOV UR10, UR11 ;  /* 0x0000000b000a7c82 */ /* 0x000fe20008000000 */
[----:B------:R-:W-:Y:S02]  /*26b0*/  USHF.R.U32.HI UR4, URZ, UR12, UR4 ;  /* 0x0000000cff047299 */ /* 0x000fe40008011604 */
[----:B------:R-:W-:Y:S01]  /*26c0*/  @UP3 USHF.R.U32.HI UR5, URZ, UR9, UR10 ;  /* 0x00000009ff053299 */ /* 0x000fe2000801160a */
[----:B------:R-:W-:Y:S01]  /*26d0*/  UMOV UR14, UR15 ;  /* 0x0000000f000e7c82 */ /* 0x000fe20008000000 */
[----:B------:R-:W-:Y:S01]  /*26e0*/  UMOV UR22, UR23 ;  /* 0x0000001700167c82 */ /* 0x000fe20008000000 */
[----:B------:R-:W-:Y:S02]  /*26f0*/  USHF.R.U32.HI UR17, URZ, UR17, UR14 ;  /* 0x00000011ff117299 */ /* 0x000fe4000801160e */
[----:B------:R-:W-:Y:S02]  /*2700*/  USEL UR4, UR31, UR4, !UP0 ;  /* 0x000000041f047287 */ /* 0x000fe4000c000000 */
[----:B------:R-:W-:-:S02]  /*2710*/  @UP3 USHF.R.U32.HI UR7, URZ, UR9, UR22 ;  /* 0x00000009ff073299 */ /* 0x000fc40008011616 */
[----:B------:R-:W-:Y:S02]  /*2720*/  UIMAD UR10, UR42, UR5, URZ ;  /* 0x000000052a0a72a4 */ /* 0x000fe4000f8e02ff */
[----:B------:R-:W-:Y:S02]  /*2730*/  USEL UR5, UR37, UR17, !UP2 ;  /* 0x0000001125057287 */ /* 0x000fe4000d000000 */
[----:B------:R-:W-:Y:S02]  /*2740*/  UIMAD UR12, UR42, UR7, URZ ;  /* 0x000000072a0c72a4 */ /* 0x000fe4000f8e02ff */
[----:B------:R-:W-:Y:S02]  /*2750*/  UISETP.GE.AND UP0, UPT, UR4, UR10, UPT ;  /* 0x0000000a0400728c */ /* 0x000fe4000bf06270 */
[----:B------:R-:W-:Y:S02]  /*2760*/  UIMAD.WIDE.U32 UR10, UR4, UR8, URZ ;  /* 0x00000008040a72a5 */ /* 0x000fe4000f8e00ff */
[----:B------:R-:W-:-:S02]  /*2770*/  UISETP.GE.OR UP0, UPT, UR5, UR12, UP0 ;  /* 0x0000000c0500728c */ /* 0x000fc40008706670 */
        /* <DEDUP_REMOVED lines=19> */
.L_x_40:
[----:B------:R-:W2:Y:S02]  /*28b0*/  LDCU UR4, c[0x0][0xb30] ;  /* 0x00016600ff0477ac */ /* 0x000ea40008000800 */
[----:B--2---:R-:W-:-:S09]  /*28c0*/  UISETP.NE.AND UP0, UPT, UR4, 0x1, UPT ;  /* 0x000000010400788c */ /* 0x004fd2000bf05270 */
        /* <DEDUP_REMOVED lines=14> */
[----:B------:R-:W-:Y:S02]  /*29b0*/  UIADD3 UR7, UPT, UPT, UR5, -UR4, URZ ;  /* 0x8000000405077290 */ /* 0x000fe4000fffe0ff */
[----:B------:R-:W-:Y:S02]  /*29c0*/  UIADD3 UR4, UPT, UPT, -UR5, UR4, URZ ;  /* 0x0000000405047290 */ /* 0x000fe4000fffe1ff */
[----:B------:R-:W-:Y:S02]  /*29d0*/  UIMAD UR31, UR7, UR18, UR31 ;  /* 0x00000012071f72a4 */ /* 0x000fe4000f8e021f */
[----:B------:R-:W-:-:S12]  /*29e0*/  UIMAD UR37, UR4, UR10, UR37 ;  /* 0x0000000a042572a4 */ /* 0x000fd8000f8e0225 */
.L_x_41:
[----:B------:R-:W-:Y:S01]  /*29f0*/  VIADD R11, R11, 0x1 ;  /* 0x000000010b0b7836 */ /* 0x000fe20000000000 */
[----:B------:R-:W-:Y:S02]  /*2a00*/  R2UR UR5, R87 ;  /* 0x00000000570572ca */ /* 0x000fe400000e0000 */
[----:B------:R-:W-:Y:S02]  /*2a10*/  R2UR UR4, R86 ;  /* 0x00000000560472ca */ /* 0x000fe400000e0000 */
[C---:B------:R-:W-:Y:S02]  /*2a20*/  ISETP.NE.AND P0, PT, R11.reuse, 0x2, PT ;  /* 0x000000020b00780c */ /* 0x040fe40003f05270 */
[----:B------:R-:W-:Y:S02]  /*2a30*/  PLOP3.LUT P1, PT, PT, PT, PT, 0x80, 0x8 ;  /* 0x000000000008781c */ /* 0x000fe40003f2f070 */
[----:B------:R-:W-:Y:S02]  /*2a40*/  SEL R3, RZ, 0x1, P0 ;  /* 0x00000001ff037807 */ /* 0x000fe40000000000 */
[----:B------:R-:W-:-:S02]  /*2a50*/  SEL R11, R11, RZ, P0 ;  /* 0x000000ff0b0b7207 */ /* 0x000fc40000000000 */
[----:B------:R-:W-:Y:S01]  /*2a60*/  LOP3.LUT R10, R10, R3, RZ, 0x3c, !PT ;  /* 0x000000030a0a7212 */ /* 0x000fe200078e3cff */
[----:B------:R-:W-:Y:S02]  /*2a70*/  UIADD3 UR16, UPT, UPT, UR37, UR5, URZ ;  /* 0x0000000525107290 */ /* 0x000fe4000fffe0ff */
[----:B------:R-:W-:Y:S01]  /*2a80*/  UIADD3 UR20, UPT, UPT, UR31, UR4, URZ ;  /* 0x000000041f147290 */ /* 0x000fe2000fffe0ff */
[----:B------:R-:W-:Y:S11]  /*2a90*/  BRA.U UP1, `(.L_x_42) ;  /* 0xfffffff101387547 */ /* 0x000ff6000b83ffff */
[----:B------:R-:W-:Y:S01]  /*2aa0*/  UIADD3 UR13, UPT, UPT, UR13, 0x40, URZ ;  /* 0x000000400d0d7890 */ /* 0x000fe2000fffe0ff */
[----:B------:R-:W-:-:S03]  /*2ab0*/  SHF.L.U32 R3, R12, 0x1f, RZ ;  /* 0x0000001f0c037819 */ /* 0x000fc600000006ff */
[----:B------:R-:W-:-:S09]  /*2ac0*/  ULEA UR4, UR6, UR13, 0x3 ;  /* 0x0000000d06047291 */ /* 0x000fd2000f8e18ff */
[----:B------:R-:W2:Y:S02]  /*2ad0*/  SYNCS.PHASECHK.TRANS64.TRYWAIT P0, [UR4], R3 ;  /* 0x00000003ff0075a7 */ /* 0x000ea40008001104 */
[----:B--2---:R-:W-:Y:S05]  /*2ae0*/  @!P0 BRA `(.L_x_43) ;  /* 0x0000007400148947 */ /* 0x004fea0003800000 */
.L_x_158:
[----:B------:R-:W-:-:S04]  /*2af0*/  UIADD3 UR4, UPT, UPT, UR6, 0x1, URZ ;  /* 0x0000000106047890 */ /* 0x000fc8000fffe0ff */
[----:B------:R-:W-:-:S04]  /*2b00*/  UISETP.NE.AND UP0, UPT, UR4, 0x8, UPT ;  /* 0x000000080400788c */ /* 0x000fc8000bf05270 */
[----:B------:R-:W-:Y:S02]  /*2b10*/  USEL UR6, URZ, 0x1, UP0 ;  /* 0x00000001ff067887 */ /* 0x000fe40008000000 */
[----:B------:R-:W-:-:S04]  /*2b20*/  USEL UR4, UR4, URZ, UP0 ;  /* 0x000000ff04047287 */ /* 0x000fc80008000000 */
[----:B------:R-:W-:Y:S01]  /*2b30*/  ULEA UR5, UR4, UR13, 0x3 ;  /* 0x0000000d04057291 */ /* 0x000fe2000f8e18ff */
[----:B------:R-:W-:-:S04]  /*2b40*/  LOP3.LUT R2, R12, UR6, RZ, 0x3c, !PT ;  /* 0x000000060c027c12 */ /* 0x000fc8000f8e3cff */
[----:B-1----:R-:W-:-:S04]  /*2b50*/  SHF.L.U32 R3, R2, 0x1f, RZ ;  /* 0x0000001f02037819 */ /* 0x002fc800000006ff */
[----:B------:R-:W1:Y:S02]  /*2b60*/  SYNCS.PHASECHK.TRANS64.TRYWAIT P0, [UR5], R3 ;  /* 0x00000003ff0075a7 */ /* 0x000e640008001105 */
[----:B-1----:R-:W-:Y:S05]  /*2b70*/  @!P0 BRA `(.L_x_44) ;  /* 0x0000007400088947 */ /* 0x002fea0003800000 */
.L_x_160:
        /* <DEDUP_REMOVED lines=9> */
.L_x_162:
        /* <DEDUP_REMOVED lines=9> */
.L_x_164:
        /* <DEDUP_REMOVED lines=9> */
.L_x_166:
        /* <DEDUP_REMOVED lines=9> */
.L_x_168:
        /* <DEDUP_REMOVED lines=9> */
.L_x_170:
[----:B------:R-:W-:-:S04]  /*2e50*/  UIADD3 UR4, UPT, UPT, UR4, 0x1, URZ ;  /* 0x0000000104047890 */ /* 0x000fc8000fffe0ff */
[----:B------:R-:W-:-:S04]  /*2e60*/  UISETP.NE.AND UP0, UPT, UR4, 0x8, UPT ;  /* 0x000000080400788c */ /* 0x000fc8000bf05270 */
[----:B------:R-:W-:Y:S02]  /*2e70*/  USEL UR5, URZ, 0x1, UP0 ;  /* 0x00000001ff057887 */ /* 0x000fe40008000000 */
[----:B------:R-:W-:-:S04]  /*2e80*/  USEL UR4, UR4, URZ, UP0 ;  /* 0x000000ff04047287 */ /* 0x000fc80008000000 */
[----:B------:R-:W-:Y:S01]  /*2e90*/  ULEA UR4, UR4, UR13, 0x3 ;  /* 0x0000000d04047291 */ /* 0x000fe2000f8e18ff */
[----:B-1----:R-:W-:-:S04]  /*2ea0*/  LOP3.LUT R3, R2, UR5, RZ, 0x3c, !PT ;  /* 0x0000000502037c12 */ /* 0x002fc8000f8e3cff */
[----:B------:R-:W-:Y:S01]  /*2eb0*/  SHF.L.U32 R3, R3, 0x1f, RZ ;  /* 0x0000001f03037819 */ /* 0x000fe200000006ff */
[----:B------:R-:W-:-:S07]  /*2ec0*/  IMAD.U32 R0, RZ, RZ, UR4 ;  /* 0x00000004ff007e24 */ /* 0x000fce000f8e00ff */
.L_x_50:
[----:B-1----:R1:W2:Y:S02]  /*2ed0*/  SYNCS.PHASECHK.TRANS64.TRYWAIT P0, [R0+URZ], R3 ;  /* 0x00000003000075a7 */ /* 0x0022a400080011ff */
[----:B--2---:R-:W-:Y:S05]  /*2ee0*/  @!P0 NANOSLEEP.SYNCS 0x989680 ;  /* 0x009896800000895d */ /* 0x004fea0003900000 */
[----:B------:R-:W2:Y:S02]  /*2ef0*/  @!P0 SYNCS.PHASECHK.TRANS64 P0, [R0+URZ], R3 ;  /* 0x00000003000085a7 */ /* 0x000ea400080010ff */
[----:B--2---:R-:W-:Y:S05]  /*2f00*/  @P0 EXIT ;  /* 0x000000000000094d */ /* 0x004fea0003800000 */
[----:B------:R-:W-:Y:S05]  /*2f10*/  BRA `(.L_x_50) ;  /* 0xfffffffc00ec7947 */ /* 0x000fea000383ffff */
.L_x_22:
[----:B------:R-:W2:Y:S02]  /*2f20*/  S2UR UR4, SR_CgaCtaId ;  /* 0x00000000000479c3 */ /* 0x000ea40000008800 */
[----:B--2---:R-:W-:-:S04]  /*2f30*/  UISETP.NE.AND UP0, UPT, UR4, URZ, UPT ;  /* 0x000000ff0400728c */ /* 0x004fc8000bf05270 */
[----:B------:R-:W-:-:S09]  /*2f40*/  UISETP.NE.OR UP0, UPT, UR21, 0x1, UP0 ;  /* 0x000000011500788c */ /* 0x000fd20008705670 */
[----:B------:R-:W-:Y:S05]  /*2f50*/  BRA.U UP0, `(.L_x_51) ;  /* 0x00000005004c7547 */ /* 0x000fea000b800000 */
[----:B------:R-:W2:Y:S01]  /*2f60*/  S2UR UR5, SR_CgaCtaId ;  /* 0x00000000000579c3 */ /* 0x000ea20000008800 */
[----:B------:R-:W-:Y:S01]  /*2f70*/  UMOV UR4, 0x400 ;  /* 0x0000040000047882 */ /* 0x000fe20000000000 */
[----:B------:R-:W-:Y:S01]  /*2f80*/  ISETP.GE.U32.AND P2, PT, R0, 0x8, PT ;  /* 0x000000080000780c */ /* 0x000fe20003f46070 */
[----:B------:R-:W-:Y:S01]  /*2f90*/  IMAD.MOV.U32 R12, RZ, RZ, 0x1 ;  /* 0x00000001ff0c7424 */ /* 0x000fe200078e00ff */
[----:B------:R-:W-:Y:S02]  /*2fa0*/  CS2R R10, SRZ ;  /* 0x00000000000a7805 */ /* 0x000fe4000001ff00 */
[----:B------:R-:W-:Y:S01]  /*2fb0*/  CS2R R8, SRZ ;  /* 0x0000000000087805 */ /* 0x000fe2000001ff00 */
[----:B--2---:R-:W-:-:S03]  /*2fc0*/  ULEA UR6, UR5, UR4, 0x18 ;  /* 0x0000000405067291 */ /* 0x004fc6000f8ec0ff */
[----:B------:R-:W-:-:S09]  /*2fd0*/  UMOV UR5, URZ ;  /* 0x000000ff00057c82 */ /* 0x000fd20008000000 */
.L_x_55:
[----:B------:R-:W-:Y:S02]  /*2fe0*/  LEA R2, R8, UR6, 0x3 ;  /* 0x0000000608027c11 */ /* 0x000fe4000f8e18ff */
[----:B------:R-:W-:-:S03]  /*2ff0*/  SHF.L.U32 R5, R9, 0x1f, RZ ;  /* 0x0000001f09057819 */ /* 0x000fc600000006ff */
[----:B------:R-:W-:Y:S01]  /*3000*/  VIADD R4, R2, 0x140 ;  /* 0x0000014002047836 */ /* 0x000fe20000000000 */
[----:B------:R-:W2:Y:S02]  /*3010*/  SYNCS.PHASECHK.TRANS64.TRYWAIT P0, [R2+URZ+0x130], R5 ;  /* 0x00013005020075a7 */ /* 0x000ea400080011ff */
[----:B--2---:R-:W-:Y:S05]  /*3020*/  @!P0 BRA `(.L_x_52) ;  /* 0x00000070006c8947 */ /* 0x004fea0003800000 */
.L_x_171:
[----:B------:R-:W-:Y:S01]  /*3030*/  ULEA UR4, UR5, UR6, 0x3 ;  /* 0x0000000605047291 */ /* 0x000fe2000f8e18ff */
[----:B------:R-:W-:Y:S02]  /*3040*/  PRMT R4, RZ, 0x654, R4 ;  /* 0x00000654ff047816 */ /* 0x000fe40000000004 */
[----:B--2---:R-:W-:Y:S01]  /*3050*/  SHF.L.U32 R5, R12, 0x1f, RZ ;  /* 0x0000001f0c057819 */ /* 0x004fe200000006ff */
[----:B------:R-:W-:Y:S01]  /*3060*/  UIADD3 UR7, UPT, UPT, UR4, 0xd0, URZ ;  /* 0x000000d004077890 */ /* 0x000fe2000fffe0ff */
[----:B------:R2:W-:Y:S05]  /*3070*/  SYNCS.ARRIVE.TRANS64.RED.A1T0 RZ, [R4+URZ], RZ ;  /* 0x000000ff04ff79a7 */ /* 0x0005ea00081004ff */
[----:B------:R-:W-:Y:S01]  /*3080*/  IMAD.U32 R7, RZ, RZ, UR7 ;  /* 0x00000007ff077e24 */ /* 0x000fe2000f8e00ff */
[----:B------:R-:W3:Y:S04]  /*3090*/  SYNCS.PHASECHK.TRANS64.TRYWAIT P0, [UR4+0xe0], R5 ;  /* 0x0000e005ff0075a7 */ /* 0x000ee80008001104 */
[----:B------:R-:W-:Y:S01]  /*30a0*/  PRMT R6, R0, 0x654, R7 ;  /* 0x0000065400067816 */ /* 0x000fe20000000007 */
[----:B--2---:R-:W-:Y:S01]  /*30b0*/  @!P2 IMAD.MOV.U32 R4, RZ, RZ, 0x10 ;  /* 0x00000010ff04a424 */ /* 0x004fe200078e00ff */
[----:B---3--:R-:W-:Y:S06]  /*30c0*/  @!P0 BRA `(.L_x_53) ;  /* 0x0000007000588947 */ /* 0x008fec0003800000 */
.L_x_173:
[----:B------:R-:W-:Y:S01]  /*30d0*/  ULEA UR8, UR5, UR6, 0x4 ;  /* 0x0000000605087291 */ /* 0x000fe2000f8e20ff */
[----:B------:R-:W-:Y:S01]  /*30e0*/  SEL R3, R6, R3, !P2 ;  /* 0x0000000306037207 */ /* 0x000fe20005000000 */
[----:B------:R-:W-:Y:S01]  /*30f0*/  UIADD3 UR9, UPT, UPT, UR4, 0xd0, URZ ;  /* 0x000000d004097890 */ /* 0x000fe2000fffe0ff */
[----:B--2---:R-:W-:Y:S01]  /*3100*/  LEA R2, R11, UR6, 0x3 ;  /* 0x000000060b027c11 */ /* 0x004fe2000f8e18ff */
[----:B------:R-:W-:Y:S01]  /*3110*/  UIADD3 UR8, UPT, UPT, UR8, 0x160, URZ ;  /* 0x0000016008087890 */ /* 0x000fe2000fffe0ff */
[----:B------:R-:W-:Y:S01]  /*3120*/  SHF.L.U32 R5, R10, 0x1f, RZ ;  /* 0x0000001f0a057819 */ /* 0x000fe200000006ff */
[----:B------:R2:W-:Y:S01]  /*3130*/  @!P2 SYNCS.ARRIVE.TRANS64.RED RZ, [R3+URZ], R4 ;  /* 0x0000000403ffa9a7 */ /* 0x0005e200080004ff */
[----:B------:R-:W-:Y:S01]  /*3140*/  UIADD3 UR4, UPT, UPT, UR5, 0x1, URZ ;  /* 0x0000000105047890 */ /* 0x000fe2000fffe0ff */
[----:B------:R-:W-:-:S03]  /*3150*/  VIADD R8, R8, 0x1 ;  /* 0x0000000108087836 */ /* 0x000fc60000000000 */
[----:B------:R-:W-:Y:S02]  /*3160*/  UISETP.NE.AND UP0, UPT, UR4, 0x2, UPT ;  /* 0x000000020400788c */ /* 0x000fe4000bf05270 */
[----:B------:R-:W-:Y:S06]  /*3170*/  UGETNEXTWORKID.BROADCAST [UR8], [UR9] ;  /* 0x00000000080073ca */ /* 0x000fec0008000100 */
[----:B------:R-:W-:Y:S01]  /*3180*/  USEL UR7, URZ, 0x1, UP0 ;  /* 0x00000001ff077887 */ /* 0x000fe20008000000 */
[----:B------:R-:W-:Y:S01]  /*3190*/  ISETP.NE.AND P0, PT, R8, 0x2, PT ;  /* 0x000000020800780c */ /* 0x000fe20003f05270 */
[----:B------:R-:W-:Y:S01]  /*31a0*/  USEL UR5, UR4, URZ, UP0 ;  /* 0x000000ff04057287 */ /* 0x000fe20008000000 */
[----:B------:R-:W3:Y:S03]  /*31b0*/  SYNCS.PHASECHK.TRANS64.TRYWAIT P1, [R2+URZ+0xd0], R5 ;  /* 0x0000d005020075a7 */ /* 0x000ee600080211ff */
[----:B------:R-:W-:Y:S01]  /*31c0*/  LOP3.LUT R12, R12, UR7, RZ, 0x3c, !PT ;  /* 0x000000070c0c7c12 */ /* 0x000fe2000f8e3cff */
[----:B--23--:R-:W-:Y:S07]  /*31d0*/  @!P1 BRA `(.L_x_54) ;  /* 0x00000070002c9947 */ /* 0x00cfee0003800000 */
.L_x_174:
[C---:B------:R-:W-:Y:S01]  /*31e0*/  LEA R4, R11.reuse, UR6, 0x4 ;  /* 0x000000060b047c11 */ /* 0x040fe2000f8e20ff */
[----:B--2---:R-:W-:Y:S01]  /*31f0*/  VIADD R2, R2, 0xe0 ;  /* 0x000000e002027836 */ /* 0x004fe20000000000 */
[----:B------:R-:W-:Y:S01]  /*3200*/  SEL R8, R8, RZ, P0 ;  /* 0x000000ff08087207 */ /* 0x000fe20000000000 */
[----:B------:R-:W-:-:S03]  /*3210*/  VIADD R11, R11, 0x1 ;  /* 0x000000010b0b7836 */ /* 0x000fc60000000000 */
[----:B------:R-:W2:Y:S01]  /*3220*/  LDS.128 R4, [R4+0x160] ;  /* 0x0001600004047984 */ /* 0x000ea20000000c00 */
[----:B------:R-:W-:Y:S02]  /*3230*/  PRMT R2, RZ, 0x654, R2 ;  /* 0x00000654ff027816 */ /* 0x000fe40000000002 */
[C---:B------:R-:W-:Y:S01]  /*3240*/  ISETP.NE.AND P1, PT, R11.reuse, 0x2, PT ;  /* 0x000000020b00780c */ /* 0x040fe20003f25270 */
[----:B------:R-:W-:Y:S01]  /*3250*/  @!PT LDS RZ, [RZ] ;  /* 0x00000000fffff984 */ /* 0x000fe20000000800 */
[----:B------:R-:W-:Y:S01]  /*3260*/  @!PT LDS RZ, [RZ] ;  /* 0x00000000fffff984 */ /* 0x000fe20000000800 */
[----:B------:R-:W-:Y:S01]  /*3270*/  @!PT LDS RZ, [RZ] ;  /* 0x00000000fffff984 */ /* 0x000fe20000000800 */
[----:B------:R-:W-:Y:S01]  /*3280*/  @!PT LDS RZ, [RZ] ;  /* 0x00000000fffff984 */ /* 0x000fe20000000800 */
[----:B------:R3:W-:Y:S06]  /*3290*/  MEMBAR.ALL.CTA ;  /* 0x0000000000007992 */ /* 0x0007ec0000008000 */
[----:B---3--:R-:W3:Y:S01]  /*32a0*/  FENCE.VIEW.ASYNC.S ;  /* 0x00000000000073c6 */ /* 0x008ee20000000000 */
[----:B------:R-:W-:Y:S01]  /*32b0*/  SEL R11, R11, RZ, P1 ;  /* 0x000000ff0b0b7207 */ /* 0x000fe20000800000 */
[----:B---3--:R3:W-:Y:S01]  /*32c0*/  SYNCS.ARRIVE.TRANS64.RED.A1T0 RZ, [R2+URZ], RZ ;  /* 0x000000ff02ff79a7 */ /* 0x0087e200081004ff */
[----:B--2---:R-:W-:-:S02]  /*32d0*/  LOP3.LUT P3, RZ, R6, 0x1, RZ, 0xc0, !PT ;  /* 0x0000000106ff7812 */ /* 0x004fc4000786c0ff */
[----:B------:R-:W-:-:S04]  /*32e0*/  SEL R5, RZ, 0x1, P1 ;  /* 0x00000001ff057807 */ /* 0x000fc80000800000 */
[----:B------:R-:W-:Y:S02]  /*32f0*/  LOP3.LUT R10, R10, R5, RZ, 0x3c, !PT ;  /* 0x000000050a0a7212 */ /* 0x000fe400078e3cff */
[----:B---3--:R-:W-:-:S04]  /*3300*/  SEL R2, RZ, 0x1, P0 ;  /* 0x00000001ff027807 */ /* 0x008fc80000000000 */
[----:B------:R-:W-:Y:S01]  /*3310*/  LOP3.LUT R9, R9, R2, RZ, 0x3c, !PT ;  /* 0x0000000209097212 */ /* 0x000fe200078e3cff */
[----:B------:R-:W-:Y:S06]  /*3320*/  @P3 BRA `(.L_x_55) ;  /* 0xfffffffc002c3947 */ /* 0x000fec000383ffff */
[----:B------:R-:W-:Y:S01]  /*3330*/  ULEA UR4, UR5, UR6, 0x3 ;  /* 0x0000000605047291 */ /* 0x000fe2000f8e18ff */
[----:B------:R-:W-:-:S08]  /*3340*/  SHF.L.U32 R3, R12, 0x1f, RZ ;  /* 0x0000001f0c037819 */ /* 0x000fd000000006ff */
[----:B------:R-:W2:Y:S02]  /*3350*/  SYNCS.PHASECHK.TRANS64 P0, [UR4+0xe0], R3 ;  /* 0x0000e003ff0075a7 */ /* 0x000ea40008001004 */
[----:B--2---:R-:W-:Y:S05]  /*3360*/  @P0 BRA `(.L_x_56) ;  /* 0x0000000000080947 */ /* 0x004fea0003800000 */
[----:B------:R-:W2:Y:S02]  /*3370*/  SYNCS.PHASECHK.TRANS64.TRYWAIT P0, [UR4+0xe0], R3 ;  /* 0x0000e003ff0075a7 */ /* 0x000ea40008001104 */
[----:B--2---:R-:W-:Y:S05]  /*3380*/  @!P0 BRA `(.L_x_57) ;  /* 0x0000006c00d48947 */ /* 0x004fea0003800000 */
.L_x_56:
[----:B------:R-:W-:-:S04]  /*3390*/  UIADD3 UR7, UPT, UPT, UR5, 0x1, URZ ;  /* 0x0000000105077890 */ /* 0x000fc8000fffe0ff */
[----:B------:R-:W-:-:S04]  /*33a0*/  UISETP.NE.AND UP0, UPT, UR7, 0x2, UPT ;  /* 0x000000020700788c */ /* 0x000fc8000bf05270 */
[----:B------:R-:W-:Y:S02]  /*33b0*/  USEL UR8, URZ, 0x1, UP0 ;  /* 0x00000001ff087887 */ /* 0x000fe40008000000 */
[----:B------:R-:W-:-:S04]  /*33c0*/  USEL UR7, UR7, URZ, UP0 ;  /* 0x000000ff07077287 */ /* 0x000fc80008000000 */
[----:B------:R-:W-:Y:S01]  /*33d0*/  ULEA UR7, UR7, UR6, 0x3 ;  /* 0x0000000607077291 */ /* 0x000fe2000f8e18ff */
[----:B--2---:R-:W-:-:S04]  /*33e0*/  LOP3.LUT R3, R12, UR8, RZ, 0x3c, !PT ;  /* 0x000000080c037c12 */ /* 0x004fc8000f8e3cff */
[----:B------:R-:W-:-:S04]  /*33f0*/  SHF.L.U32 R0, R3, 0x1f, RZ ;  /* 0x0000001f03007819 */ /* 0x000fc800000006ff */
[----:B------:R-:W2:Y:S02]  /*3400*/  SYNCS.PHASECHK.TRANS64 P0, [UR7+0xe0], R0 ;  /* 0x0000e000ff0075a7 */ /* 0x000ea40008001007 */
[----:B-12---:R-:W-:Y:S05]  /*3410*/  @P0 EXIT ;  /* 0x000000000000094d */ /* 0x006fea0003800000 */
[----:B------:R-:W-:Y:S02]  /*3420*/  SHF.L.U32 R3, R3, 0x1f, RZ ;  /* 0x0000001f03037819 */ /* 0x000fe400000006ff */
[----:B------:R-:W-:-:S07]  /*3430*/  MOV R0, UR7 ;  /* 0x0000000700007c02 */ /* 0x000fce0008000f00 */
.L_x_58:
[----:B-1----:R1:W2:Y:S02]  /*3440*/  SYNCS.PHASECHK.TRANS64.TRYWAIT P0, [R0+URZ+0xe0], R3 ;  /* 0x0000e003000075a7 */ /* 0x0022a400080011ff */
[----:B--2---:R-:W-:Y:S05]  /*3450*/  @!P0 NANOSLEEP.SYNCS 0x989680 ;  /* 0x009896800000895d */ /* 0x004fea0003900000 */
[----:B------:R-:W2:Y:S02]  /*3460*/  @!P0 SYNCS.PHASECHK.TRANS64 P0, [R0+URZ+0xe0], R3 ;  /* 0x0000e003000085a7 */ /* 0x000ea400080010ff */
[----:B--2---:R-:W-:Y:S05]  /*3470*/  @P0 EXIT ;  /* 0x000000000000094d */ /* 0x004fea0003800000 */
[----:B------:R-:W-:Y:S05]  /*3480*/  BRA `(.L_x_58) ;  /* 0xfffffffc00ec7947 */ /* 0x000fea000383ffff */
.L_x_51:
[----:B------:R-:W-:Y:S05]  /*3490*/  BRA.U UP5, `(.L_x_59) ;  /* 0x0000001105dc7547 */ /* 0x000fea000b800000 */
[----:B------:R-:W2:Y:S01]  /*34a0*/  S2UR UR7, SR_CgaCtaId ;  /* 0x00000000000779c3 */ /* 0x000ea20000008800 */
[----:B------:R-:W-:Y:S01]  /*34b0*/  UMOV UR4, 0x40 ;  /* 0x0000004000047882 */ /* 0x000fe20000000000 */
[----:B------:R-:W-:Y:S01]  /*34c0*/  NOP ;  /* 0x0000000000007918 */ /* 0x000fe20000000000 */
[----:B------:R-:W-:Y:S01]  /*34d0*/  UMOV UR6, 0x400 ;  /* 0x0000040000067882 */ /* 0x000fe20000000000 */
[----:B--2---:R-:W-:Y:S02]  /*34e0*/  ULEA UR5, UR7, UR4, 0x18 ;  /* 0x0000000407057291 */ /* 0x004fe4000f8ec0ff */
[----:B------:R-:W-:-:S07]  /*34f0*/  ULEA UR6, UR7, UR6, 0x18 ;  /* 0x0000000607067291 */ /* 0x000fce000f8ec0ff */
[----:B------:R-:W2:Y:S02]  /*3500*/  LDS.U8 R0, [UR5+0x1c] ;  /* 0x00001c05ff007984 */ /* 0x000ea40008000000 */
[----:B--2---:R-:W-:-:S13]  /*3510*/  ISETP.NE.AND P0, PT, R0, RZ, PT ;  /* 0x000000ff0000720c */ /* 0x004fda0003f05270 */
[----:B------:R-:W-:Y:S05]  /*3520*/  @P0 BRA `(.L_x_60) ;  /* 0x0000000400080947 */ /* 0x000fea0003800000 */
[----:B------:R-:W-:Y:S02]  /*3530*/  UISETP.NE.U32.AND UP1, UPT, UR46, 0x1, UPT ;  /* 0x000000012e00788c */ /* 0x000fe4000bf25070 */
[----:B------:R-:W-:-:S07]  /*3540*/  UIADD3 UR7, UPT, UPT, UR5, 0x8, URZ ;  /* 0x0000000805077890 */ /* 0x000fce000fffe0ff */
[----:B------:R-:W-:Y:S05]  /*3550*/  BRA.U !UP1, `(.L_x_61) ;  /* 0x00000001099c7547 */ /* 0x000fea000b800000 */
[----:B------:R-:W-:Y:S01]  /*3560*/  ELECT P0, URZ, PT ;  /* 0x0000000000ff782f */ /* 0x000fe20003800000 */
[----:B------:R-:W-:-:S12]  /*3570*/  BSSY B0, `(.L_x_61) ;  /* 0x0000025000007945 */ /* 0x000fd80003800000 */
[----:B------:R-:W-:Y:S05]  /*3580*/  @!P0 BRA `(.L_x_62) ;  /* 0x00000000008c8947 */ /* 0x000fea0003800000 */
[----:B------:R-:W-:-:S05]  /*3590*/  UMOV UR4, 0x10 ;  /* 0x0000001000047882 */ /* 0x000fca0000000000 */
[----:B------:R-:W-:Y:S04]  /*35a0*/  DEPBAR.LE SB2, 0x36 ;  /* 0x0000ad800000791a */ /* 0x000fe80000000000 */
[----:B------:R-:W2:Y:S02]  /*35b0*/  UTCATOMSWS.2CTA.FIND_AND_SET.ALIGN UP0, UR4, UR4 ;  /* 0x00000004000475e3 */ /* 0x000ea40008200800 */
[----:B--2---:R-:W-:Y:S01]  /*35c0*/  MOV R11, UR4 ;  /* 0x00000004000b7c02 */ /* 0x004fe20008000f00 */
[----:B------:R-:W-:Y:S06]  /*35d0*/  BRA.U UP0, `(.L_x_63) ;  /* 0x0000000100187547 */ /* 0x000fec000b800000 */
.L_x_64:
[----:B------:R-:W-:Y:S05]  /*35e0*/  NANOSLEEP 0x64 ;  /* 0x000000640000795d */ /* 0x000fea0003800000 */
[----:B------:R-:W-:-:S05]  /*35f0*/  UMOV UR4, 0x10 ;  /* 0x0000001000047882 */ /* 0x000fca0000000000 */
[----:B------:R-:W-:Y:S04]  /*3600*/  DEPBAR.LE SB2, 0x36 ;  /* 0x0000ad800000791a */ /* 0x000fe80000000000 */
[----:B------:R-:W2:Y:S02]  /*3610*/  UTCATOMSWS.2CTA.FIND_AND_SET.ALIGN UP0, UR4, UR4 ;  /* 0x00000004000475e3 */ /* 0x000ea40008200800 */
[----:B--2---:R-:W-:Y:S01]  /*3620*/  MOV R11, UR4 ;  /* 0x00000004000b7c02 */ /* 0x004fe20008000f00 */
[----:B------:R-:W-:Y:S05]  /*3630*/  BRA.U !UP0, `(.L_x_64) ;  /* 0xfffffffd08e87547 */ /* 0x000fea000b83ffff */
.L_x_63:
[----:B------:R-:W2:Y:S01]  /*3640*/  LDS R7, [UR5+0x10] ;  /* 0x00001005ff077984 */ /* 0x000ea20008000800 */
[----:B------:R-:W-:Y:S01]  /*3650*/  IMAD.U32 R5, RZ, RZ, UR6 ;  /* 0x00000006ff057e24 */ /* 0x000fe2000f8e00ff */
[----:B------:R-:W-:-:S03]  /*3660*/  MOV R4, UR45 ;  /* 0x0000002d00047c02 */ /* 0x000fc60008000f00 */
[----:B------:R-:W-:Y:S01]  /*3670*/  VIADD R5, R5, 0x180 ;  /* 0x0000018005057836 */ /* 0x000fe20000000000 */
[----:B--2---:R-:W-:-:S04]  /*3680*/  SHF.L.U32 R7, R7, 0x1f, RZ ;  /* 0x0000001f07077819 */ /* 0x004fc800000006ff */
[----:B------:R-:W2:Y:S02]  /*3690*/  SYNCS.PHASECHK.TRANS64.TRYWAIT P0, [UR5+0x8], R7 ;  /* 0x00000807ff0075a7 */ /* 0x000ea40008001105 */
[----:B--2---:R-:W-:Y:S05]  /*36a0*/  @P0 BRA `(.L_x_65) ;  /* 0x0000000000080947 */ /* 0x004fea0003800000 */
[----:B------:R-:W2:Y:S02]  /*36b0*/  SYNCS.PHASECHK.TRANS64.TRYWAIT P0, [UR5+0x8], R7 ;  /* 0x00000807ff0075a7 */ /* 0x000ea40008001105 */
[----:B--2---:R-:W-:Y:S05]  /*36c0*/  @!P0 BRA `(.L_x_66) ;  /* 0x0000006c001c8947 */ /* 0x004fea0003800000 */
.L_x_65:
[----:B--2---:R-:W-:Y:S01]  /*36d0*/  HFMA2 R0, -RZ, RZ, 0, 5.9604644775390625e-08 ;  /* 0x00000001ff007431 */ /* 0x004fe200000001ff */
[----:B------:R-:W-:Y:S01]  /*36e0*/  UPRMT UR4, UR45, 0x654, UR7 ;  /* 0x000006542d047896 */ /* 0x000fe20008000007 */
[----:B------:R-:W-:Y:S01]  /*36f0*/  IMAD.MOV.U32 R8, RZ, RZ, 0xffff ;  /* 0x0000ffffff087424 */ /* 0x000fe200078e00ff */
[----:B------:R-:W-:Y:S01]  /*3700*/  PRMT R4, R4, 0x654, R5 ;  /* 0x0000065404047816 */ /* 0x000fe20000000005 */
[----:B------:R-:W-:Y:S02]  /*3710*/  IMAD.MOV.U32 R6, RZ, RZ, 0x4 ;  /* 0x00000004ff067424 */ /* 0x000fe400078e00ff */
[----:B------:R-:W-:Y:S01]  /*3720*/  IMAD.SHL.U32 R9, R11, 0x20, RZ ;  /* 0x000000200b097824 */ /* 0x000fe200078e00ff */
[----:B------:R-:W-:Y:S02]  /*3730*/  MOV R5, UR4 ;  /* 0x0000000400057c02 */ /* 0x000fe40008000f00 */
[-C--:B------:R-:W-:Y:S01]  /*3740*/  SHF.L.U32 R8, R8, R11.reuse, RZ ;  /* 0x0000000b08087219 */ /* 0x080fe200000006ff */
[----:B------:R2:W-:Y:S01]  /*3750*/  SYNCS.ARRIVE.TRANS64.RED RZ, [UR4], R6 ;  /* 0x00000006ffff79a7 */ /* 0x0005e20008000404 */
[----:B------:R-:W-:Y:S01]  /*3760*/  SHF.L.U32 R7, R0, R11, RZ ;  /* 0x0000000b00077219 */ /* 0x000fe200000006ff */
[----:B------:R2:W-:Y:S04]  /*3770*/  STS [UR6+0x180], R9 ;  /* 0x00018009ff007988 */ /* 0x0005e80008000806 */
[----:B------:R2:W-:Y:S04]  /*3780*/  STAS [R4.64], R11 ;  /* 0x0000000b04007dbd */ /* 0x0005e8000c0008ff */
[----:B------:R2:W-:Y:S04]  /*3790*/  ATOMS.OR RZ, [UR5+0x14], R8 ;  /* 0x00001408ffff798c */ /* 0x0005e8000b000005 */
[----:B------:R2:W-:Y:S04]  /*37a0*/  ATOMS.OR RZ, [UR5+0x18], R7 ;  /* 0x00001807ffff798c */ /* 0x0005e8000b000005 */
[----:B------:R2:W-:Y:S02]  /*37b0*/  ATOMS.XOR RZ, [UR5+0x10], R0 ;  /* 0x00001000ffff798c */ /* 0x0005e4000b800005 */
.L_x_62:
[----:B-1----:R-:W-:Y:S05]  /*37c0*/  BSYNC B0 ;  /* 0x0000000000007941 */ /* 0x002fea0003800000 */
.L_x_61:
[----:B------:R-:W-:Y:S05]  /*37d0*/  BRA.U UP1, `(.L_x_67) ;  /* 0x00000001016c7547 */ /* 0x000fea000b800000 */
[----:B------:R-:W-:-:S03]  /*37e0*/  UMOV UR4, 0xffffffff ;  /* 0xffffffff00047882 */ /* 0x000fc60000000000 */
[----:B------:R-:W-:Y:S05]  /*37f0*/  BRA.DIV UR4, `(.L_x_68) ;  /* 0x0000006a04e87947 */ /* 0x000fea000b800000 */
[----:B------:R-:W-:-:S13]  /*3800*/  ELECT P0, URZ, PT ;  /* 0x0000000000ff782f */ /* 0x000fda0003800000 */
.L_x_178:
[----:B------:R-:W-:Y:S05]  /*3810*/  @!P0 BRA `(.L_x_67) ;  /* 0x00000000005c8947 */ /* 0x000fea0003800000 */
[----:B--2---:R-:W2:Y:S02]  /*3820*/  LDS R5, [UR5+0x10] ;  /* 0x00001005ff057984 */ /* 0x004ea40008000800 */
[----:B--2---:R-:W-:-:S04]  /*3830*/  SHF.L.U32 R5, R5, 0x1f, RZ ;  /* 0x0000001f05057819 */ /* 0x004fc800000006ff */
[----:B------:R-:W2:Y:S02]  /*3840*/  SYNCS.PHASECHK.TRANS64.TRYWAIT P0, [UR5+0x8], R5 ;  /* 0x00000805ff0075a7 */ /* 0x000ea40008001105 */
[----:B--2---:R-:W-:Y:S05]  /*3850*/  @P0 BRA `(.L_x_69) ;  /* 0x0000000000080947 */ /* 0x004fea0003800000 */
[----:B------:R-:W2:Y:S02]  /*3860*/  SYNCS.PHASECHK.TRANS64.TRYWAIT P0, [UR5+0x8], R5 ;  /* 0x00000805ff0075a7 */ /* 0x000ea40008001105 */
[----:B--2---:R-:W-:Y:S05]  /*3870*/  @!P0 BRA `(.L_x_70) ;  /* 0x0000006800ec8947 */ /* 0x004fea0003800000 */
.L_x_69:
[----:B------:R-:W3:Y:S01]  /*3880*/  LDS R7, [UR6+0x180] ;  /* 0x00018006ff077984 */ /* 0x000ee20008000800 */
[----:B--2---:R-:W-:Y:S02]  /*3890*/  HFMA2 R0, -RZ, RZ, 0, 5.9604644775390625e-08 ;  /* 0x00000001ff007431 */ /* 0x004fe400000001ff */
[----:B------:R-:W-:Y:S01]  /*38a0*/  IMAD.MOV.U32 R4, RZ, RZ, 0xffff ;  /* 0x0000ffffff047424 */ /* 0x000fe200078e00ff */
[----:B------:R-:W-:Y:S01]  /*38b0*/  UPRMT UR4, UR45, 0x654, UR7 ;  /* 0x000006542d047896 */ /* 0x000fe20008000007 */
[----:B---3--:R-:W-:-:S03]  /*38c0*/  IMAD.SHL.U32 R5, R7, 0x20, RZ ;  /* 0x0000002007057824 */ /* 0x008fc600078e00ff */
[-C--:B------:R-:W-:Y:S02]  /*38d0*/  SHF.L.U32 R4, R4, R7.reuse, RZ ;  /* 0x0000000704047219 */ /* 0x080fe400000006ff */
[----:B------:R-:W-:Y:S01]  /*38e0*/  SHF.L.U32 R7, R0, R7, RZ ;  /* 0x0000000700077219 */ /* 0x000fe200000006ff */
[----:B------:R3:W-:Y:S04]  /*38f0*/  STS [UR6+0x180], R5 ;  /* 0x00018005ff007988 */ /* 0x0007e80008000806 */
[----:B------:R3:W-:Y:S04]  /*3900*/  ATOMS.OR RZ, [UR5+0x14], R4 ;  /* 0x00001404ffff798c */ /* 0x0007e8000b000005 */
[----:B------:R3:W-:Y:S01]  /*3910*/  ATOMS.OR RZ, [UR5+0x18], R7 ;  /* 0x00001807ffff798c */ /* 0x0007e2000b000005 */
[----:B------:R-:W-:Y:S03]  /*3920*/  SYNCS.ARRIVE.TRANS64.RED.A1T0 RZ, [UR4], RZ ;  /* 0x000000ffffff79a7 */ /* 0x000fe60008100404 */
[----:B------:R3:W-:Y:S01]  /*3930*/  ATOMS.XOR RZ, [UR5+0x10], R0 ;  /* 0x00001000ffff798c */ /* 0x0007e2000b800005 */
[----:B------:R-:W-:Y:S05]  /*3940*/  BRA `(.L_x_67) ;  /* 0x0000000000107947 */ /* 0x000fea0003800000 */
.L_x_60:
[----:B------:R-:W-:Y:S02]  /*3950*/  MOV R0, 0xffffffff ;  /* 0xffffffff00007802 */ /* 0x000fe40000000f00 */
[----:B------:R-:W-:-:S03]  /*3960*/  MOV R4, 0x3990 ;  /* 0x0000399000047802 */ /* 0x000fc60000000f00 */
[----:B------:R2:W-:Y:S04]  /*3970*/  STS [UR6+0x180], R0 ;  /* 0x00018000ff007988 */ /* 0x0005e80008000806 */
[----:B-12--5:R-:W-:Y:S05]  /*3980*/  CALL.REL.NOINC `($__internal_1_$__cuda_sm10x_tcgen05_guardrail_trap_phase_invalid_during_alloc) ;  /* 0x0000007000c07944 */ /* 0x026fea0003c00000 */
.L_x_67:
[----:B------:R-:W-:Y:S05]  /*3990*/  WARPSYNC.ALL ;  /* 0x0000000000007948 */ /* 0x000fea0003800000 */
[----:B------:R-:W4:Y:S01]  /*39a0*/  S2UR UR4, SR_CgaCtaId ;  /* 0x00000000000479c3 */ /* 0x000f220000008800 */
[----:B------:R-:W-:Y:S01]  /*39b0*/  UMOV UR26, 0x400 ;  /* 0x00000400001a7882 */ /* 0x000fe20000000000 */
[----:B------:R-:W-:-:S06]  /*39c0*/  NOP ;  /* 0x0000000000007918 */ /* 0x000fcc0000000000 */
[----:B------:R-:W-:Y:S06]  /*39d0*/  BAR.ARV 0x6, 0xa0 ;  /* 0x0182800000007b1d */ /* 0x000fec0000002000 */
[----:B------:R-:W1:Y:S01]  /*39e0*/  LDCU UR6, c[0x0][0x38c] ;  /* 0x00007180ff0677ac */ /* 0x000e620008000800 */
[----:B------:R-:W-:Y:S01]  /*39f0*/  LOP3.LUT R3, R3, 0xffff, RZ, 0xc0, !PT ;  /* 0x0000ffff03037812 */ /* 0x000fe200078ec0ff */
[----:B--2---:R-:W-:Y:S01]  /*3a00*/  IMAD.MOV.U32 R9, RZ, RZ, 0x1 ;  /* 0x00000001ff097424 */ /* 0x004fe200078e00ff */
[----:B------:R-:W-:Y:S01]  /*3a10*/  LOP3.LUT R2, R2, 0xffff, RZ, 0xc0, !PT ;  /* 0x0000ffff02027812 */ /* 0x000fe200078ec0ff */
[----:B------:R-:W-:Y:S01]  /*3a20*/  IMAD.MOV.U32 R8, RZ, RZ, RZ ;  /* 0x000000ffff087224 */ /* 0x000fe200078e00ff */
[----:B------:R-:W-:Y:S01]  /*3a30*/  R2UR UR28, R3 ;  /* 0x00000000031c72ca */ /* 0x000fe200000e0000 */
[----:B------:R-:W-:Y:S01]  /*3a40*/  UMOV UR32, URZ ;  /* 0x000000ff00207c82 */ /* 0x000fe20008000000 */
[----:B------:R-:W-:-:S02]  /*3a50*/  R2UR UR42, R2 ;  /* 0x00000000022a72ca */ /* 0x000fc400000e0000 */
[----:B------:R-:W-:Y:S01]  /*3a60*/  CS2R R2, SRZ ;  /* 0x0000000000027805 */ /* 0x000fe2000001ff00 */
[----:B------:R-:W-:Y:S01]  /*3a70*/  UMOV UR23, URZ ;  /* 0x000000ff00177c82 */ /* 0x000fe20008000000 */
[----:B----4-:R-:W-:Y:S01]  /*3a80*/  ULEA UR26, UR4, UR26, 0x18 ;  /* 0x0000001a041a7291 */ /* 0x010fe2000f8ec0ff */
[----:B------:R-:W-:Y:S01]  /*3a90*/  UMOV UR22, URZ ;  /* 0x000000ff00167c82 */ /* 0x000fe20008000000 */
[----:B------:R-:W-:Y:S02]  /*3aa0*/  UISETP.NE.AND UP3, UPT, UR46, URZ, UPT ;  /* 0x000000ff2e00728c */ /* 0x000fe4000bf65270 */
[----:B------:R-:W-:Y:S02]  /*3ab0*/  UIADD3 UR5, UPT, UPT, UR26, 0x8400, URZ ;  /* 0x000084001a057890 */ /* 0x000fe4000fffe0ff */
[----:B------:R-:W-:-:S03]  /*3ac0*/  UIADD3 UR4, UPT, UPT, UR26, 0x28400, URZ ;  /* 0x000284001a047890 */ /* 0x000fc6000fffe0ff */
[----:B---3--:R-:W2:Y:S01]  /*3ad0*/  LDS R0, [UR26+0x180] ;  /* 0x0001801aff007984 */ /* 0x008ea20008000800 */
[----:B-1----:R-:W-:Y:S02]  /*3ae0*/  UIADD3 UR6, UPT, UPT, UR6, 0x3f, URZ ;  /* 0x0000003f06067890 */ /* 0x002fe4000fffe0ff */
[----:B------:R-:W-:Y:S02]  /*3af0*/  USHF.R.U32.HI UR5, URZ, 0x4, UR5 ;  /* 0x00000004ff057899 */ /* 0x000fe40008011605 */
[----:B------:R-:W-:Y:S02]  /*3b00*/  USHF.R.S32.HI UR33, URZ, 0x1f, UR6 ;  /* 0x0000001fff217899 */ /* 0x000fe40008011406 */
[----:B------:R-:W-:Y:S02]  /*3b10*/  USHF.R.U32.HI UR4, URZ, 0x4, UR4 ;  /* 0x00000004ff047899 */ /* 0x000fe40008011604 */
[----:B------:R-:W-:Y:S02]  /*3b20*/  ULEA.HI UR33, UR33, UR6, URZ, 0x6 ;  /* 0x0000000621217291 */ /* 0x000fe4000f8f30ff */
[----:B------:R-:W-:-:S02]  /*3b30*/  ULOP3.LUT UR5, UR5, 0x3fff, URZ, 0xc0, !UPT ;  /* 0x00003fff05057892 */ /* 0x000fc4000f8ec0ff */
[----:B------:R-:W-:Y:S02]  /*3b40*/  USHF.R.S32.HI UR33, URZ, 0x6, UR33 ;  /* 0x00000006ff217899 */ /* 0x000fe40008011421 */
[----:B------:R-:W-:Y:S02]  /*3b50*/  ULOP3.LUT UR30, UR4, 0x3fff, URZ, 0xc0, !UPT ;  /* 0x00003fff041e7892 */ /* 0x000fe4000f8ec0ff */
[----:B------:R-:W-:Y:S01]  /*3b60*/  UISETP.LT.AND UP0, UPT, UR33, 0x1, UPT ;  /* 0x000000012100788c */ /* 0x000fe2000bf01270 */
[----:B------:R-:W-:Y:S01]  /*3b70*/  UMOV UR40, 0x0 ;  /* 0x0000000000287882 */ /* 0x000fe20000000000 */
[----:B------:R-:W-:Y:S01]  /*3b80*/  UMOV UR41, 0x10200490 ;  /* 0x1020049000297882 */ /* 0x000fe20000000000 */
[----:B------:R-:W-:Y:S02]  /*3b90*/  ULOP3.LUT UR29, UR5, 0x10000, URZ, 0xfc, !UPT ;  /* 0x00010000051d7892 */ /* 0x000fe4000f8efcff */
[----:B------:R-:W-:Y:S02]  /*3ba0*/  ULOP3.LUT UR30, UR30, 0x10000, URZ, 0xfc, !UPT ;  /* 0x000100001e1e7892 */ /* 0x000fe4000f8efcff */
[----:B------:R-:W-:Y:S01]  /*3bb0*/  USEL UR43, UR33, 0x1, !UP0 ;  /* 0x00000001212b7887 */ /* 0x000fe2000c000000 */
[----:B------:R-:W-:Y:S01]  /*3bc0*/  UMOV UR38, 0x0 ;  /* 0x0000000000267882 */ /* 0x000fe20000000000 */
[----:B------:R-:W-:Y:S01]  /*3bd0*/  UMOV UR39, 0x10200490 ;  /* 0x1020049000277882 */ /* 0x000fe20000000000 */
[----:B------:R-:W-:Y:S01]  /*3be0*/  UMOV UR36, 0x0 ;  /* 0x0000000000247882 */ /* 0x000fe20000000000 */
[----:B------:R-:W-:Y:S01]  /*3bf0*/  UMOV UR37, 0x10200490 ;  /* 0x1020049000257882 */ /* 0x000fe20000000000 */
[----:B------:R-:W-:Y:S01]  /*3c00*/  UMOV UR34, 0x0 ;  /* 0x0000000000227882 */ /* 0x000fe20000000000 */
[----:B------:R-:W-:Y:S01]  /*3c10*/  UMOV UR35, 0x10200490 ;  /* 0x1020049000237882 */ /* 0x000fe20000000000 */
[----:B--2---:R-:W-:-:S15]  /*3c20*/  R2UR UR44, R0 ;  /* 0x00000000002c72ca */ /* 0x004fde00000e0000 */
.L_x_78:
[C---:B------:R-:W-:Y:S02]  /*3c30*/  LEA R0, R8.reuse, UR26, 0x3 ;  /* 0x0000001a08007c11 */ /* 0x040fe4000f8e18ff */
[----:B------:R-:W-:Y:S02]  /*3c40*/  SHF.L.U32 R5, R3, 0x1f, RZ ;  /* 0x0000001f03057819 */ /* 0x000fe400000006ff */
[----:B------:R-:W-:Y:S02]  /*3c50*/  LEA R4, R8, UR26, 0x4 ;  /* 0x0000001a08047c11 */ /* 0x000fe4000f8e20ff */
[----:B------:R-:W1:Y:S02]  /*3c60*/  SYNCS.PHASECHK.TRANS64.TRYWAIT P0, [R0+URZ+0xd0], R5 ;  /* 0x0000d005000075a7 */ /* 0x000e6400080011ff */
[----:B-1-3--:R-:W-:Y:S05]  /*3c70*/  @!P0 BRA `(.L_x_71) ;  /* 0x0000006800048947 */ /* 0x00afea0003800000 */
.L_x_179:
[----:B-1----:R-:W1:Y:S01]  /*3c80*/  LDS.128 R4, [R4+0x160] ;  /* 0x0001600004047984 */ /* 0x002e620000000c00 */
[----:B------:R-:W-:Y:S02]  /*3c90*/  VIADD R0, R0, 0xe0 ;  /* 0x000000e000007836 */ /* 0x000fe40000000000 */
[----:B------:R-:W-:Y:S01]  /*3ca0*/  VIADD R8, R8, 0x1 ;  /* 0x0000000108087836 */ /* 0x000fe20000000000 */
[----:B------:R-:W-:Y:S01]  /*3cb0*/  @!PT LDS RZ, [RZ] ;  /* 0x00000000fffff984 */ /* 0x000fe20000000800 */
[----:B------:R-:W-:Y:S01]  /*3cc0*/  @!PT LDS RZ, [RZ] ;  /* 0x00000000fffff984 */ /* 0x000fe20000000800 */
[----:B------:R-:W-:Y:S01]  /*3cd0*/  @!PT LDS RZ, [RZ] ;  /* 0x00000000fffff984 */ /* 0x000fe20000000800 */
[----:B------:R-:W-:Y:S01]  /*3ce0*/  @!PT LDS RZ, [RZ] ;  /* 0x00000000fffff984 */ /* 0x000fe20000000800 */
[----:B------:R2:W-:Y:S06]  /*3cf0*/  MEMBAR.ALL.CTA ;  /* 0x0000000000007992 */ /* 0x0005ec0000008000 */
[----:B--2---:R-:W2:Y:S01]  /*3d00*/  FENCE.VIEW.ASYNC.S ;  /* 0x00000000000073c6 */ /* 0x004ea20000000000 */
[----:B------:R-:W-:-:S04]  /*3d10*/  PRMT R0, RZ, 0x654, R0 ;  /* 0x00000654ff007816 */ /* 0x000fc80000000000 */
[----:B--2---:R2:W-:Y:S01]  /*3d20*/  SYNCS.ARRIVE.TRANS64.RED.A1T0 RZ, [R0+URZ], RZ ;  /* 0x000000ff00ff79a7 */ /* 0x0045e200081004ff */
[----:B-1----:R-:W-:Y:S01]  /*3d30*/  LOP3.LUT P1, RZ, R6, 0x1, RZ, 0xc0, !PT ;  /* 0x0000000106ff7812 */ /* 0x002fe2000782c0ff */
[----:B--2---:R-:W-:-:S12]  /*3d40*/  BRA.U UP3, `(.L_x_72) ;  /* 0x0000000503087547 */ /* 0x004fd8000b800000 */
[----:B------:R-:W1:Y:S01]  /*3d50*/  LDCU UR4, c[0x0][0x38c] ;  /* 0x00007180ff0477ac */ /* 0x000e620008000800 */
[----:B------:R-:W-:Y:S02]  /*3d60*/  PLOP3.LUT P2, PT, PT, PT, PT, 0x80, 0x8 ;  /* 0x000000000008781c */ /* 0x000fe40003f4f070 */
[----:B------:R-:W-:Y:S01]  /*3d70*/  SHF.L.U32 R5, R9, 0x1f, RZ ;  /* 0x0000001f09057819 */ /* 0x000fe200000006ff */
[----:B------:R-:W-:Y:S02]  /*3d80*/  ULEA UR31, UR32, UR26, 0x3 ;  /* 0x0000001a201f7291 */ /* 0x000fe4000f8e18ff */
[----:B------:R-:W-:Y:S02]  /*3d90*/  ULEA UR11, UR32, UR44, 0x7 ;  /* 0x0000002c200b7291 */ /* 0x000fe4000f8e38ff */
[----:B-1----:R-:W-:-:S06]  /*3da0*/  UISETP.GE.AND UP0, UPT, UR4, 0x1, UPT ;  /* 0x000000010400788c */ /* 0x002fcc000bf06270 */
[----:B------:R-:W-:-:S05]  /*3db0*/  PLOP3.LUT P0, PT, PT, PT, UP0, 0x80, 0x8 ;  /* 0x000000000008781c */ /* 0x000fca0003f0f008 */
[----:B------:R-:W-:-:S08]  /*3dc0*/  @UP0 ULEA UR4, UR23, UR26, 0x3 ;  /* 0x0000001a17040291 */ /* 0x000fd0000f8e18ff */
[----:B------:R-:W-:-:S04]  /*3dd0*/  @P0 SHF.L.U32 R0, R2, 0x1f, RZ ;  /* 0x0000001f02000819 */ /* 0x000fc800000006ff */
[----:B------:R1:W2:Y:S01]  /*3de0*/  @P0 SYNCS.PHASECHK.TRANS64.TRYWAIT P2, [UR4], R0 ;  /* 0x00000000ff0005a7 */ /* 0x0002a20008041104 */
[----:B------:R-:W3:Y:S02]  /*3df0*/  SYNCS.PHASECHK.TRANS64.TRYWAIT P0, [UR31+0x110], R5 ;  /* 0x00011005ff0075a7 */ /* 0x000ee4000800111f */
[----:B-123--:R-:W-:Y:S05]  /*3e00*/  @!P0 BRA `(.L_x_73) ;  /* 0x0000006400b48947 */ /* 0x00efea0003800000 */
.L_x_181:
[----:B------:R-:W-:Y:S01]  /*3e10*/  UMOV UR27, UR22 ;  /* 0x00000016001b7c82 */ /* 0x000fe20008000000 */
[----:B------:R-:W-:Y:S05]  /*3e20*/  BRA.U !UP0, `(.L_x_74) ;  /* 0x0000000108c07547 */ /* 0x000fea000b800000 */
[----:B------:R-:W-:Y:S02]  /*3e30*/  UIADD3 UR27, UPT, UPT, UR43, UR22, URZ ;  /* 0x000000162b1b7290 */ /* 0x000fe4000fffe0ff */
[----:B------:R-:W-:Y:S01]  /*3e40*/  UPLOP3.LUT UP2, UPT, UPT, UPT, UPT, 0x40, 0x4 ;  /* 0x000000000004789c */ /* 0x000fe20003f4e870 */
[----:B------:R-:W-:Y:S01]  /*3e50*/  UMOV UR24, UR33 ;  /* 0x0000002100187c82 */ /* 0x000fe20008000000 */
[----:B------:R-:W-:-:S09]  /*3e60*/  UMOV UR10, UR23 ;  /* 0x00000017000a7c82 */ /* 0x000fd20008000000 */
.L_x_77:
[----:B--2---:R-:W-:Y:S01]  /*3e70*/  ULEA UR5, UR10, UR26, 0x3 ;  /* 0x0000001a0a057291 */ /* 0x004fe2000f8e18ff */
[----:B---3--:R-:W-:Y:S11]  /*3e80*/  @P2 BRA `(.L_x_75) ;  /* 0x00000000000c2947 */ /* 0x008ff60003800000 */
[----:B-1----:R-:W-:Y:S04]  /*3e90*/  SHF.L.U32 R5, R2, 0x1f, RZ ;  /* 0x0000001f02057819 */ /* 0x002fe800000006ff */
[----:B------:R-:W1:Y:S02]  /*3ea0*/  SYNCS.PHASECHK.TRANS64.TRYWAIT P0, [UR5], R5 ;  /* 0x00000005ff0075a7 */ /* 0x000e640008001105 */
[----:B-1----:R-:W-:Y:S05]  /*3eb0*/  @!P0 BRA `(.L_x_76) ;  /* 0x0000006400a08947 */ /* 0x002fea0003800000 */
.L_x_75:
[----:B------:R-:W-:Y:S01]  /*3ec0*/  UISETP.NE.AND UP0, UPT, UR24, 0x1, UPT ;  /* 0x000000011800788c */ /* 0x000fe2000bf05270 */
[----:B------:R-:W-:Y:S01]  /*3ed0*/  PLOP3.LUT P2, PT, PT, PT, PT, 0x80, 0x8 ;  /* 0x000000000008781c */ /* 0x000fe20003f4f070 */
[----:B------:R-:W-:Y:S02]  /*3ee0*/  UIADD3 UR4, UPT, UPT, UR10, 0x1, URZ ;  /* 0x000000010a047890 */ /* 0x000fe4000fffe0ff */
[----:B------:R-:W-:Y:S02]  /*3ef0*/  UIADD3 UR25, UPT, UPT, UR5, 0x40, URZ ;  /* 0x0000004005197890 */ /* 0x000fe4000fffe0ff */
[----:B------:R-:W-:Y:S01]  /*3f00*/  UISETP.NE.AND UP1, UPT, UR4, 0x8, UPT ;  /* 0x000000080400788c */ /* 0x000fe2000bf25270 */
[----:B------:R-:W-:Y:S01]  /*3f10*/  PLOP3.LUT P0, PT, PT, PT, UP0, 0x80, 0x8 ;  /* 0x000000000008781c */ /* 0x000fe20003f0f008 */
[----:B------:R-:W-:Y:S02]  /*3f20*/  UIADD3 UR22, UPT, UPT, UR22, 0x1, URZ ;  /* 0x0000000116167890 */ /* 0x000fe4000fffe0ff */
[----:B------:R-:W-:Y:S02]  /*3f30*/  USEL UR6, URZ, 0x1, UP1 ;  /* 0x00000001ff067887 */ /* 0x000fe40008800000 */
[----:B------:R-:W-:Y:S02]  /*3f40*/  USEL UR23, UR4, URZ, UP1 ;  /* 0x000000ff04177287 */ /* 0x000fe40008800000 */
[----:B------:R-:W-:Y:S02]  /*3f50*/  UIADD3 UR24, UPT, UPT, UR24, -0x1, URZ ;  /* 0xffffffff18187890 */ /* 0x000fe4000fffe0ff */
[----:B------:R-:W-:Y:S01]  /*3f60*/  @UP0 ULEA UR4, UR23, UR26, 0x3 ;  /* 0x0000001a17040291 */ /* 0x000fe2000f8e18ff */
[----:B------:R-:W-:Y:S01]  /*3f70*/  LOP3.LUT R2, R2, UR6, RZ, 0x3c, !PT ;  /* 0x0000000602027c12 */ /* 0x000fe2000f8e3cff */
[----:B------:R-:W-:Y:S02]  /*3f80*/  ULEA UR6, UR10, UR30, 0x9 ;  /* 0x0000001e0a067291 */ /* 0x000fe4000f8e48ff */
[----:B------:R-:W-:Y:S01]  /*3f90*/  UISETP.NE.AND UP0, UPT, UR22, UR27, UPT ;  /* 0x0000001b1600728c */ /* 0x000fe2000bf05270 */
[----:B-1----:R-:W-:Y:S01]  /*3fa0*/  @P0 SHF.L.U32 R0, R2, 0x1f, RZ ;  /* 0x0000001f02000819 */ /* 0x002fe200000006ff */
[----:B------:R-:W-:Y:S02]  /*3fb0*/  UIADD3 UR20, UPT, UPT, UR6, 0x2, URZ ;  /* 0x0000000206147890 */ /* 0x000fe4000fffe0ff */
[----:B------:R-:W-:Y:S01]  /*3fc0*/  UIADD3 UR16, UPT, UPT, UR6, 0x4, URZ ;  /* 0x0000000406107890 */ /* 0x000fe2000fffe0ff */
[----:B------:R2:W3:Y:S01]  /*3fd0*/  @P0 SYNCS.PHASECHK.TRANS64.TRYWAIT P2, [UR4], R0 ;  /* 0x00000000ff0005a7 */ /* 0x0004e20008041104 */
[----:B------:R-:W-:Y:S02]  /*3fe0*/  ULEA UR4, UR10, UR29, 0xa ;  /* 0x0000001d0a047291 */ /* 0x000fe4000f8e50ff */
[----:B------:R-:W-:Y:S02]  /*3ff0*/  UIADD3 UR12, UPT, UPT, UR6, 0x6, URZ ;  /* 0x00000006060c7890 */ /* 0x000fe4000fffe0ff */
[----:B------:R-:W-:Y:S02]  /*4000*/  UIADD3 UR18, UPT, UPT, UR4, 0x2, URZ ;  /* 0x0000000204127890 */ /* 0x000fe4000fffe0ff */
[----:B------:R-:W-:Y:S02]  /*4010*/  UIADD3 UR14, UPT, UPT, UR4, 0x4, URZ ;  /* 0x00000004040e7890 */ /* 0x000fe4000fffe0ff */
[----:B------:R-:W-:Y:S01]  /*4020*/  UIADD3 UR8, UPT, UPT, UR4, 0x6, URZ ;  /* 0x0000000604087890 */ /* 0x000fe2000fffe0ff */
[----:B------:R-:W-:Y:S01]  /*4030*/  UMOV UR7, 0x40004040 ;  /* 0x4000404000077882 */ /* 0x000fe20000000000 */
[----:B------:R-:W-:Y:S01]  /*4040*/  UMOV UR5, 0x40004040 ;  /* 0x4000404000057882 */ /* 0x000fe20000000000 */
[----:B------:R-:W-:Y:S01]  /*4050*/  UMOV UR21, 0x40004040 ;  /* 0x4000404000157882 */ /* 0x000fe20000000000 */
[----:B------:R2:W-:Y:S01]  /*4060*/  UTCHMMA.2CTA gdesc[UR4], gdesc[UR6], tmem[UR11], tmem[UR40], idesc[UR41], UP2 ;  /* 0x00ff2806040075ea */ /* 0x0005e2000920000b */
[----:B------:R-:W-:Y:S01]  /*4070*/  UPLOP3.LUT UP2, UPT, UPT, UPT, UPT, 0x80, 0x8 ;  /* 0x000000000008789c */ /* 0x000fe20003f4f070 */
[----:B------:R-:W-:Y:S01]  /*4080*/  UMOV UR19, 0x40004040 ;  /* 0x4000404000137882 */ /* 0x000fe20000000000 */
[----:B------:R-:W-:Y:S01]  /*4090*/  UMOV UR17, 0x40004040 ;  /* 0x4000404000117882 */ /* 0x000fe20000000000 */
[----:B------:R2:W-:Y:S01]  /*40a0*/  UTCHMMA.2CTA gdesc[UR18], gdesc[UR20], tmem[UR11], tmem[UR38], idesc[UR39], UPT ;  /* 0x00ff2614120075ea */ /* 0x0005e2000ba0000b */
[----:B------:R-:W-:Y:S01]  /*40b0*/  UMOV UR15, 0x40004040 ;  /* 0x40004040000f7882 */ /* 0x000fe20000000000 */
[----:B------:R-:W-:Y:S01]  /*40c0*/  UMOV UR13, 0x40004040 ;  /* 0x40004040000d7882 */ /* 0x000fe20000000000 */
[----:B------:R-:W-:Y:S01]  /*40d0*/  UMOV UR9, 0x40004040 ;  /* 0x4000404000097882 */ /* 0x000fe20000000000 */
[----:B------:R2:W-:Y:S01]  /*40e0*/  UTCHMMA.2CTA gdesc[UR14], gdesc[UR16], tmem[UR11], tmem[UR36], idesc[UR37], UPT ;  /* 0x00ff24100e0075ea */ /* 0x0005e2000ba0000b */
[----:B------:R2:W-:Y:S01]  /*40f0*/  UTCHMMA.2CTA gdesc[UR8], gdesc[UR12], tmem[UR11], tmem[UR34], idesc[UR35], UPT ;  /* 0x00ff220c080075ea */ /* 0x0005e2000ba0000b */
[----:B------:R2:W-:Y:S01]  /*4100*/  UTCBAR.2CTA.MULTICAST [UR25], URZ, UR28 ;  /* 0x000000ff190073e9 */ /* 0x0005e2000820081c */
[----:B------:R-:W-:Y:S01]  /*4110*/  UMOV UR10, UR23 ;  /* 0x00000017000a7c82 */ /* 0x000fe20008000000 */
[----:B------:R-:W-:Y:S05]  /*4120*/  BRA.U UP0, `(.L_x_77) ;  /* 0xfffffffd00507547 */ /* 0x000fea000b83ffff */
.L_x_74:
[----:B--2---:R-:W-:Y:S01]  /*4130*/  UIADD3 UR4, UPT, UPT, UR31, 0xf0, URZ ;  /* 0x000000f01f047890 */ /* 0x004fe2000fffe0ff */
[----:B------:R-:W-:-:S08]  /*4140*/  UMOV UR22, UR27 ;  /* 0x0000001b00167c82 */ /* 0x000fd00008000000 */
[----:B------:R2:W-:Y:S01]  /*4150*/  UTCBAR.2CTA.MULTICAST [UR4], URZ, UR42 ;  /* 0x000000ff040073e9 */ /* 0x0005e2000820082a */
[----:B------:R-:W-:Y:S02]  /*4160*/  NOP ;  /* 0x0000000000007918 */ /* 0x000fe40000000000 */
.L_x_72:
[----:B--2---:R-:W-:Y:S01]  /*4170*/  UIADD3 UR4, UPT, UPT, UR32, 0x1, URZ ;  /* 0x0000000120047890 */ /* 0x004fe2000fffe0ff */
[----:B------:R-:W-:-:S03]  /*4180*/  ISETP.NE.AND P0, PT, R8, 0x2, PT ;  /* 0x000000020800780c */ /* 0x000fc60003f05270 */
[----:B------:R-:W-:Y:S01]  /*4190*/  UISETP.NE.AND UP0, UPT, UR4, 0x4, UPT ;  /* 0x000000040400788c */ /* 0x000fe2000bf05270 */
[----:B-1----:R-:W-:Y:S02]  /*41a0*/  SEL R0, RZ, 0x1, P0 ;  /* 0x00000001ff007807 */ /* 0x002fe40000000000 */
[----:B------:R-:W-:Y:S01]  /*41b0*/  SEL R8, R8, RZ, P0 ;  /* 0x000000ff08087207 */ /* 0x000fe20000000000 */
[----:B------:R-:W-:Y:S01]  /*41c0*/  USEL UR5, URZ, 0x1, UP0 ;  /* 0x00000001ff057887 */ /* 0x000fe20008000000 */
[----:B------:R-:W-:Y:S01]  /*41d0*/  LOP3.LUT R3, R3, R0, RZ, 0x3c, !PT ;  /* 0x0000000003037212 */ /* 0x000fe200078e3cff */
[----:B------:R-:W-:-:S04]  /*41e0*/  USEL UR32, UR4, URZ, UP0 ;  /* 0x000000ff04207287 */ /* 0x000fc80008000000 */
[----:B------:R-:W-:Y:S01]  /*41f0*/  LOP3.LUT R9, R9, UR5, RZ, 0x3c, !PT ;  /* 0x0000000509097c12 */ /* 0x000fe2000f8e3cff */
[----:B------:R-:W-:Y:S07]  /*4200*/  @P1 BRA `(.L_x_78) ;  /* 0xfffffff800881947 */ /* 0x000fee000383ffff */
[----:B------:R-:W1:Y:S01]  /*4210*/  S2UR UR8, SR_CgaCtaId ;  /* 0x00000000000879c3 */ /* 0x000e620000008800 */
[----:B------:R-:W-:Y:S01]  /*4220*/  ELECT P0, URZ, PT ;  /* 0x0000000000ff782f */ /* 0x000fe20003800000 */
[----:B------:R-:W-:Y:S01]  /*4230*/  HFMA2 R0, -RZ, RZ, 0, 5.9604644775390625e-08 ;  /* 0x00000001ff007431 */ /* 0x000fe200000001ff */
[----:B------:R-:W-:-:S05]  /*4240*/  UMOV UR4, 0x40 ;  /* 0x0000004000047882 */ /* 0x000fca0000000000 */
[----:B------:R-:W-:Y:S01]  /*4250*/  UVIRTCOUNT.DEALLOC.SMPOOL 0x80 ;  /* 0x000000800000784c */ /* 0x000fe20000000000 */
[----:B------:R-:W-:Y:S02]  /*4260*/  UISETP.NE.AND UP1, UPT, UR46, URZ, UPT ;  /* 0x000000ff2e00728c */ /* 0x000fe4000bf25270 */
[----:B-1----:R-:W-:-:S09]  /*4270*/  ULEA UR8, UR8, UR4, 0x18 ;  /* 0x0000000408087291 */ /* 0x002fd2000f8ec0ff */
[----:B------:R1:W-:Y:S01]  /*4280*/  @P0 STS.U8 [UR8+0x1c], R0 ;  /* 0x00001c00ff000988 */ /* 0x0003e20008000008 */
[----:B------:R-:W-:Y:S05]  /*4290*/  BRA.U UP1, `(.L_x_79) ;  /* 0x0000000101a07547 */ /* 0x000fea000b800000 */
[----:B------:R-:W-:Y:S01]  /*42a0*/  UIADD3 UR7, UPT, UPT, UR26, 0x110, URZ ;  /* 0x000001101a077890 */ /* 0x000fe2000fffe0ff */
[----:B------:R-:W-:-:S03]  /*42b0*/  SHF.L.U32 R3, R9, 0x1f, RZ ;  /* 0x0000001f09037819 */ /* 0x000fc600000006ff */
[----:B------:R-:W-:-:S09]  /*42c0*/  ULEA UR4, UR32, UR7, 0x3 ;  /* 0x0000000720047291 */ /* 0x000fd2000f8e18ff */
[----:B------:R-:W2:Y:S02]  /*42d0*/  SYNCS.PHASECHK.TRANS64.TRYWAIT P0, [UR4], R3 ;  /* 0x00000003ff0075a7 */ /* 0x000ea40008001104 */
[----:B--2---:R-:W-:Y:S05]  /*42e0*/  @!P0 BRA `(.L_x_80) ;  /* 0x0000006000ac8947 */ /* 0x004fea0003800000 */
.L_x_184:
        /* <DEDUP_REMOVED lines=9> */
.L_x_186:
        /* <DEDUP_REMOVED lines=9> */
.L_x_188:
[----:B------:R-:W-:-:S04]  /*4410*/  UIADD3 UR4, UPT, UPT, UR4, 0x1, URZ ;  /* 0x0000000104047890 */ /* 0x000fc8000fffe0ff */
[----:B------:R-:W-:-:S04]  /*4420*/  UISETP.NE.AND UP0, UPT, UR4, 0x4, UPT ;  /* 0x000000040400788c */ /* 0x000fc8000bf05270 */
[----:B------:R-:W-:Y:S02]  /*4430*/  USEL UR5, URZ, 0x1, UP0 ;  /* 0x00000001ff057887 */ /* 0x000fe40008000000 */
[----:B------:R-:W-:-:S04]  /*4440*/  USEL UR4, UR4, URZ, UP0 ;  /* 0x000000ff04047287 */ /* 0x000fc80008000000 */
[----:B------:R-:W-:Y:S01]  /*4450*/  ULEA UR4, UR4, UR7, 0x3 ;  /* 0x0000000704047291 */ /* 0x000fe2000f8e18ff */
[----:B-1----:R-:W-:-:S04]  /*4460*/  LOP3.LUT R3, R2, UR5, RZ, 0x3c, !PT ;  /* 0x0000000502037c12 */ /* 0x002fc8000f8e3cff */
[----:B------:R-:W-:Y:S01]  /*4470*/  SHF.L.U32 R3, R3, 0x1f, RZ ;  /* 0x0000001f03037819 */ /* 0x000fe200000006ff */
[----:B------:R-:W-:-:S04]  /*4480*/  IMAD.U32 R0, RZ, RZ, UR4 ;  /* 0x00000004ff007e24 */ /* 0x000fc8000f8e00ff */
[----:B------:R1:W2:Y:S03]  /*4490*/  SYNCS.PHASECHK.TRANS64.TRYWAIT P0, [R0+URZ], R3 ;  /* 0x00000003000075a7 */ /* 0x0002a600080011ff */
[----:B--2---:R-:W-:Y:S05]  /*44a0*/  @!P0 NANOSLEEP.SYNCS 0x989680 ;  /* 0x009896800000895d */ /* 0x004fea0003900000 */
[----:B------:R-:W2:Y:S02]  /*44b0*/  @!P0 SYNCS.PHASECHK.TRANS64 P0, [R0+URZ], R3 ;  /* 0x00000003000085a7 */ /* 0x000ea400080010ff */
[----:B--2---:R-:W-:Y:S05]  /*44c0*/  @P0 BRA `(.L_x_83) ;  /* 0x0000000000200947 */ /* 0x004fea0003800000 */
.L_x_84:
[----:B--2---:R2:W4:Y:S02]  /*44d0*/  SYNCS.PHASECHK.TRANS64.TRYWAIT P0, [R0+URZ], R3 ;  /* 0x00000003000075a7 */ /* 0x00452400080011ff */
[----:B----4-:R-:W-:Y:S05]  /*44e0*/  @!P0 NANOSLEEP.SYNCS 0x989680 ;  /* 0x009896800000895d */ /* 0x010fea0003900000 */
[----:B------:R-:W4:Y:S02]  /*44f0*/  @!P0 SYNCS.PHASECHK.TRANS64 P0, [R0+URZ], R3 ;  /* 0x00000003000085a7 */ /* 0x000f2400080010ff */
[----:B----4-:R-:W-:Y:S05]  /*4500*/  @!P0 BRA `(.L_x_84) ;  /* 0xfffffffc00f08947 */ /* 0x010fea000383ffff */
[----:B------:R-:W-:Y:S05]  /*4510*/  BRA `(.L_x_83) ;  /* 0x00000000000c7947 */ /* 0x000fea0003800000 */
.L_x_79:
[----:B------:R-:W-:-:S04]  /*4520*/  UIADD3 UR4, UPT, UPT, UR26, 0x150, URZ ;  /* 0x000001501a047890 */ /* 0x000fc8000fffe0ff */
[----:B------:R-:W-:-:S09]  /*4530*/  UPRMT UR4, UR45, 0x654, UR4 ;  /* 0x000006542d047896 */ /* 0x000fd20008000004 */
[----:B------:R-:W-:Y:S03]  /*4540*/  SYNCS.ARRIVE.TRANS64.RED.A1T0 RZ, [UR4], RZ ;  /* 0x000000ffffff79a7 */ /* 0x000fe60008100404 */
.L_x_83:
[----:B-12---:R-:W-:Y:S01]  /*4550*/  SHF.L.U32 R3, RZ, 0x1f, RZ ;  /* 0x0000001fff037819 */ /* 0x006fe200000006ff */
[----:B------:R-:W-:Y:S01]  /*4560*/  UIADD3 UR4, UPT, UPT, UR26, 0x150, URZ ;  /* 0x000001501a047890 */ /* 0x000fe2000fffe0ff */
[----:B------:R-:W-:Y:S02]  /*4570*/  PLOP3.LUT P0, PT, PT, PT, UP1, 0x80, 0x8 ;  /* 0x000000000008781c */ /* 0x000fe40003f0f018 */
[----:B------:R-:W1:Y:S02]  /*4580*/  SYNCS.PHASECHK.TRANS64.TRYWAIT P1, [UR26+0x150], R3 ;  /* 0x00015003ff0075a7 */ /* 0x000e64000802111a */
[----:B-1----:R-:W-:Y:S09]  /*4590*/  @!P1 BRA `(.L_x_85) ;  /* 0x0000006000489947 */ /* 0x002ff20003800000 */
.L_x_190:
[----:B------:R-:W-:Y:S01]  /*45a0*/  @!UP1 UPRMT UR4, UR45, 0x654, UR4 ;  /* 0x000006542d049896 */ /* 0x000fe20008000004 */
[----:B------:R-:W-:Y:S01]  /*45b0*/  UMOV UR5, 0xffff ;  /* 0x0000ffff00057882 */ /* 0x000fe20000000000 */
[----:B------:R-:W-:-:S07]  /*45c0*/  UMOV UR6, 0x1 ;  /* 0x0000000100067882 */ /* 0x000fce0000000000 */
[----:B------:R-:W-:Y:S01]  /*45d0*/  @!P0 SYNCS.ARRIVE.TRANS64.RED.A1T0 RZ, [UR4], RZ ;  /* 0x000000ffffff89a7 */ /* 0x000fe20008100404 */
[----:B------:R-:W-:Y:S01]  /*45e0*/  NOP ;  /* 0x0000000000007918 */ /* 0x000fe20000000000 */
[----:B-1----:R-:W1:Y:S01]  /*45f0*/  LDS R0, [UR8+0x14] ;  /* 0x00001408ff007984 */ /* 0x002e620008000800 */
[----:B------:R-:W-:-:S04]  /*4600*/  ULOP3.LUT UR4, UR44, 0xffff, URZ, 0xc0, !UPT ;  /* 0x0000ffff2c047892 */ /* 0x000fc8000f8ec0ff */
[----:B------:R-:W-:-:S04]  /*4610*/  USHF.R.U32.HI UR4, URZ, 0x5, UR4 ;  /* 0x00000005ff047899 */ /* 0x000fc80008011604 */
[----:B------:R-:W-:Y:S02]  /*4620*/  USHF.L.U32 UR5, UR5, UR4, URZ ;  /* 0x0000000405057299 */ /* 0x000fe400080006ff */
[----:B------:R-:W-:-:S04]  /*4630*/  USHF.L.U32 UR4, UR6, UR4, URZ ;  /* 0x0000000406047299 */ /* 0x000fc800080006ff */
[----:B-1----:R-:W-:-:S04]  /*4640*/  LOP3.LUT R0, R0, UR5, RZ, 0xc0, !PT ;  /* 0x0000000500007c12 */ /* 0x002fc8000f8ec0ff */
[----:B------:R-:W-:-:S13]  /*4650*/  ISETP.NE.AND P0, PT, R0, UR5, PT ;  /* 0x0000000500007c0c */ /* 0x000fda000bf05270 */
[----:B------:R-:W-:Y:S05]  /*4660*/  @P0 BRA `(.L_x_86) ;  /* 0x0000000000580947 */ /* 0x000fea0003800000 */
[----:B------:R-:W1:Y:S02]  /*4670*/  LDS R0, [UR8+0x18] ;  /* 0x00001808ff007984 */ /* 0x000e640008000800 */
[----:B-1----:R-:W-:-:S04]  /*4680*/  LOP3.LUT R0, R0, UR4, RZ, 0xc0, !PT ;  /* 0x0000000400007c12 */ /* 0x002fc8000f8ec0ff */
[----:B------:R-:W-:-:S13]  /*4690*/  ISETP.NE.AND P0, PT, R0, UR4, PT ;  /* 0x0000000400007c0c */ /* 0x000fda000bf05270 */
[----:B------:R-:W-:Y:S05]  /*46a0*/  @P0 BRA `(.L_x_87) ;  /* 0x00000000003c0947 */ /* 0x000fea0003800000 */
[----:B------:R-:W1:Y:S01]  /*46b0*/  S2R R2, SR_LANEID ;  /* 0x0000000000027919 */ /* 0x000e620000000000 */
[----:B------:R-:W-:Y:S01]  /*46c0*/  ULOP3.LUT UR5, URZ, UR5, URZ, 0x33, !UPT ;  /* 0x00000005ff057292 */ /* 0x000fe2000f8e33ff */
[----:B------:R-:W-:Y:S01]  /*46d0*/  LOP3.LUT R4, RZ, UR4, RZ, 0x33, !PT ;  /* 0x00000004ff047c12 */ /* 0x000fe2000f8e33ff */
[----:B------:R-:W-:Y:S02]  /*46e0*/  VOTEU.ANY UR4, UPT, PT ;  /* 0x0000000000047886 */ /* 0x000fe400038e0100 */
[----:B------:R-:W-:Y:S01]  /*46f0*/  UFLO.U32 UR4, UR4 ;  /* 0x00000004000472bd */ /* 0x000fe200080e0000 */
[----:B------:R-:W2:Y:S01]  /*4700*/  REDUX UR6, R4 ;  /* 0x00000000040673c4 */ /* 0x000ea20000000000 */
[----:B------:R-:W-:-:S06]  /*4710*/  IMAD.U32 R0, RZ, RZ, UR5 ;  /* 0x00000005ff007e24 */ /* 0x000fcc000f8e00ff */
[----:B------:R4:W-:Y:S01]  /*4720*/  UTCATOMSWS.AND URZ, UR5 ;  /* 0x0000000500ff79e3 */ /* 0x0009e20008000000 */
[----:B------:R-:W3:Y:S01]  /*4730*/  REDUX UR7, R0 ;  /* 0x00000000000773c4 */ /* 0x000ee20000000000 */
[----:B-1----:R-:W-:Y:S01]  /*4740*/  ISETP.EQ.U32.AND P0, PT, R2, UR4, PT ;  /* 0x0000000402007c0c */ /* 0x002fe2000bf02070 */
[----:B--2---:R-:W-:Y:S01]  /*4750*/  IMAD.U32 R2, RZ, RZ, UR6 ;  /* 0x00000006ff027e24 */ /* 0x004fe2000f8e00ff */
[----:B---3--:R-:W-:-:S11]  /*4760*/  MOV R3, UR7 ;  /* 0x0000000700037c02 */ /* 0x008fd60008000f00 */
[----:B------:R4:W-:Y:S04]  /*4770*/  @P0 ATOMS.AND RZ, [UR8+0x14], R3 ;  /* 0x00001403ffff098c */ /* 0x0009e8000a800008 */
[----:B------:R4:W-:Y:S01]  /*4780*/  @P0 ATOMS.AND RZ, [UR8+0x18], R2 ;  /* 0x00001802ffff098c */ /* 0x0009e2000a800008 */
[----:B------:R-:W-:Y:S05]  /*4790*/  BRA `(.L_x_88) ;  /* 0x0000000000147947 */ /* 0x000fea0003800000 */
.L_x_87:
[----:B------:R-:W-:Y:S02]  /*47a0*/  MOV R2, 0x47c0 ;  /* 0x000047c000027802 */ /* 0x000fe40000000f00 */
[----:B---3-5:R-:W-:Y:S05]  /*47b0*/  CALL.REL.NOINC `($__internal_0_$__cuda_sm10x_tcgen05_guardrail_trap_col_being_dealloced_not_returned_by_alloc) ;  /* 0x0000006400287944 */ /* 0x028fea0003c00000 */
[----:B------:R-:W-:Y:S05]  /*47c0*/  BRA `(.L_x_88) ;  /* 0x0000000000087947 */ /* 0x000fea0003800000 */
.L_x_86:
[----:B------:R-:W-:Y:S02]  /*47d0*/  MOV R2, 0x47f0 ;  /* 0x000047f000027802 */ /* 0x000fe40000000f00 */
[----:B---3-5:R-:W-:Y:S05]  /*47e0*/  CALL.REL.NOINC `($__internal_2_$__cuda_sm10x_tcgen05_guardrail_trap_unallocated_columns_being_dealloced) ;  /* 0x0000006400347944 */ /* 0x028fea0003c00000 */
.L_x_88:
[----:B------:R-:W-:Y:S01]  /*47f0*/  NOP ;  /* 0x0000000000007918 */ /* 0x000fe20000000000 */
[----:B----4-:R-:W-:Y:S05]  /*4800*/  EXIT ;  /* 0x000000000000794d */ /* 0x010fea0003800000 */
.L_x_59:
[----:B------:R-:W-:-:S09]  /*4810*/  UISETP.NE.OR UP0, UPT, UR21, 0x3, !UP4 ;  /* 0x000000031500788c */ /* 0x000fd2000e705670 */
[----:B------:R-:W-:Y:S05]  /*4820*/  BRA.U UP0, `(.L_x_89) ;  /* 0x00000011005c7547 */ /* 0x000fea000b800000 */
[----:B------:R-:W2:Y:S01]  /*4830*/  S2UR UR10, SR_CgaCtaId ;  /* 0x00000000000a79c3 */ /* 0x000ea20000008800 */
[----:B------:R-:W3:Y:S01]  /*4840*/  LDCU UR31, c[0x0][0x370] ;  /* 0x00006e00ff1f77ac */ /* 0x000ee20008000800 */
[----:B------:R-:W-:Y:S02]  /*4850*/  HFMA2 R13, -RZ, RZ, 0, 0 ;  /* 0x00000000ff0d7431 */ /* 0x000fe400000001ff */
[----:B------:R-:W-:Y:S01]  /*4860*/  IMAD.MOV.U32 R15, RZ, RZ, 0x1 ;  /* 0x00000001ff0f7424 */ /* 0x000fe200078e00ff */
[----:B------:R-:W-:Y:S01]  /*4870*/  MOV R7, 0x2000 ;  /* 0x0000200000077802 */ /* 0x000fe20000000f00 */
[----:B------:R-:W3:Y:S01]  /*4880*/  LDCU.128 UR44, c[0x0][0xb10] ;  /* 0x00016200ff2c77ac */ /* 0x000ee20008000c00 */
[----:B------:R-:W-:Y:S01]  /*4890*/  IMAD.MOV.U32 R14, RZ, RZ, RZ ;  /* 0x000000ffff0e7224 */ /* 0x000fe200078e00ff */
[----:B------:R-:W4:Y:S01]  /*48a0*/  LDC.64 R16, c[0x0][0x348] ;  /* 0x0000d200ff107b82 */ /* 0x000f220000000a00 */
[----:B------:R-:W1:Y:S01]  /*48b0*/  LDCU UR30, c[0x0][0x374] ;  /* 0x00006e80ff1e77ac */ /* 0x000e620008000800 */
[----:B------:R-:W2:Y:S06]  /*48c0*/  LDCU UR15, c[0x0][0xb0c] ;  /* 0x00016180ff0f77ac */ /* 0x000eac0008000800 */
[----:B------:R-:W4:Y:S01]  /*48d0*/  LDC.64 R2, c[0x0][0x888] ;  /* 0x00022200ff027b82 */ /* 0x000f220000000a00 */
[----:B------:R-:W4:Y:S01]  /*48e0*/  LDCU UR49, c[0x0][0xb20] ;  /* 0x00016400ff3177ac */ /* 0x000f220008000800 */
[----:B------:R-:W4:Y:S06]  /*48f0*/  LDCU UR4, c[0x0][0xb30] ;  /* 0x00016600ff0477ac */ /* 0x000f2c0008000800 */
[----:B------:R-:W4:Y:S01]  /*4900*/  LDC.64 R4, c[0x0][0x890] ;  /* 0x00022400ff047b82 */ /* 0x000f220000000a00 */
[----:B------:R-:W-:Y:S01]  /*4910*/  UMOV UR21, 0x400 ;  /* 0x0000040000157882 */ /* 0x000fe20000000000 */
[----:B---3--:R-:W-:-:S02]  /*4920*/  UIMAD.WIDE.U32 UR6, UR31, UR44, URZ ;  /* 0x0000002c1f0672a5 */ /* 0x008fc4000f8e00ff */
[----:B-1----:R-:W-:Y:S02]  /*4930*/  UIMAD.WIDE.U32 UR8, UR30, UR47, URZ ;  /* 0x0000002f1e0872a5 */ /* 0x002fe4000f8e00ff */
[----:B--2---:R-:W-:Y:S02]  /*4940*/  ULEA UR21, UR10, UR21, 0x18 ;  /* 0x000000150a157291 */ /* 0x004fe4000f8ec0ff */
[----:B------:R-:W-:Y:S02]  /*4950*/  UPLOP3.LUT UP3, UPT, UPT, UPT, UPT, 0x40, 0x4 ;  /* 0x000000000004789c */ /* 0x000fe40003f6e870 */
[----:B------:R-:W-:Y:S02]  /*4960*/  UIADD3 UR37, UPT, UPT, UR21, 0x98, URZ ;  /* 0x0000009815257890 */ /* 0x000fe4000fffe0ff */
[----:B------:R-:W-:Y:S02]  /*4970*/  UIADD3 UR33, UPT, UPT, UR21, 0x80, URZ ;  /* 0x0000008015217890 */ /* 0x000fe4000fffe0ff */
[----:B------:R-:W-:-:S02]  /*4980*/  UIADD3 UR25, UPT, UPT, UR21, 0x88, URZ ;  /* 0x0000008815197890 */ /* 0x000fc4000fffe0ff */
[----:B------:R-:W-:Y:S01]  /*4990*/  UIADD3 UR17, UPT, UPT, UR21, 0x90, URZ ;  /* 0x0000009015117890 */ /* 0x000fe2000fffe0ff */
[----:B------:R-:W-:Y:S01]  /*49a0*/  UMOV UR6, UR7 ;  /* 0x0000000700067c82 */ /* 0x000fe20008000000 */
[----:B------:R-:W-:Y:S01]  /*49b0*/  UMOV UR41, UR9 ;  /* 0x0000000900297c82 */ /* 0x000fe20008000000 */
[----:B------:R-:W-:Y:S02]  /*49c0*/  UISETP.GE.AND UP0, UPT, UR42, 0x1, UPT ;  /* 0x000000012a00788c */ /* 0x000fe4000bf06270 */
[----:B------:R-:W-:Y:S01]  /*49d0*/  UISETP.NE.AND UP4, UPT, UR42, 0x1, UPT ;  /* 0x000000012a00788c */ /* 0x000fe2000bf85270 */
[----:B------:R-:W1:Y:S01]  /*49e0*/  LDCU.64 UR22, c[0x0][0xb28] ;  /* 0x00016500ff1677ac */ /* 0x000e620008000a00 */
[----:B------:R-:W-:Y:S02]  /*49f0*/  UISETP.NE.AND UP6, UPT, UR15, 0x1, UPT ;  /* 0x000000010f00788c */ /* 0x000fe4000bfc5270 */
[----:B------:R-:W-:Y:S02]  /*4a00*/  UISETP.NE.AND UP5, UPT, UR46, 0x1, UPT ;  /* 0x000000012e00788c */ /* 0x000fe4000bfa5270 */
[----:B------:R-:W-:-:S02]  /*4a10*/  UPRMT UR37, UR10, 0x654, UR37 ;  /* 0x000006540a257896 */ /* 0x000fc40008000025 */
[----:B------:R-:W-:Y:S02]  /*4a20*/  USHF.R.U32.HI UR43, URZ, UR45, UR6 ;  /* 0x0000002dff2b7299 */ /* 0x000fe40008011606 */
[----:B------:R-:W-:Y:S02]  /*4a30*/  UPRMT UR40, UR10, 0x654, UR33 ;  /* 0x000006540a287896 */ /* 0x000fe40008000021 */
[----:B------:R-:W-:Y:S02]  /*4a40*/  UPRMT UR39, UR10, 0x654, UR25 ;  /* 0x000006540a277896 */ /* 0x000fe40008000019 */
[----:B------:R-:W-:Y:S02]  /*4a50*/  UPRMT UR38, UR10, 0x654, UR17 ;  /* 0x000006540a267896 */ /* 0x000fe40008000011 */
[----:B----4-:R-:W-:Y:S02]  /*4a60*/  USHF.R.U32.HI UR41, URZ, UR49, UR41 ;  /* 0x00000031ff297299 */ /* 0x010fe40008011629 */
[----:B------:R-:W-:-:S11]  /*4a70*/  UISETP.NE.AND UP2, UPT, UR4, 0x1, UPT ;  /* 0x000000010400788c */ /* 0x000fd6000bf45270 */
.L_x_100:
[C---:B------:R-:W-:Y:S02]  /*4a80*/  LEA R12, R14.reuse, UR21, 0x3 ;  /* 0x000000150e0c7c11 */ /* 0x040fe4000f8e18ff */
[----:B------:R-:W-:Y:S02]  /*4a90*/  SHF.L.U32 R9, R13, 0x1f, RZ ;  /* 0x0000001f0d097819 */ /* 0x000fe400000006ff */
[----:B------:R-:W-:Y:S02]  /*4aa0*/  LEA R10, R14, UR21, 0x4 ;  /* 0x000000150e0a7c11 */ /* 0x000fe4000f8e20ff */
[----:B--2---:R-:W2:Y:S02]  /*4ab0*/  SYNCS.PHASECHK.TRANS64.TRYWAIT P0, [R12+URZ+0xd0], R9 ;  /* 0x0000d0090c0075a7 */ /* 0x004ea400080011ff */
[----:B--2---:R-:W-:Y:S05]  /*4ac0*/  @!P0 BRA `(.L_x_90) ;  /* 0x0000005c00148947 */ /* 0x004fea0003800000 */
.L_x_191:
[----:B--2---:R-:W2:Y:S01]  /*4ad0*/  LDS.128 R8, [R10+0x160] ;  /* 0x000160000a087984 */ /* 0x004ea20000000c00 */
[----:B------:R-:W-:Y:S01]  /*4ae0*/  UISETP.GE.AND UP0, UPT, UR42, 0x1, UPT ;  /* 0x000000012a00788c */ /* 0x000fe2000bf06270 */
[----:B------:R-:W-:Y:S01]  /*4af0*/  @!PT LDS RZ, [RZ] ;  /* 0x00000000fffff984 */ /* 0x000fe20000000800 */
[----:B------:R-:W-:Y:S01]  /*4b00*/  @!PT LDS RZ, [RZ] ;  /* 0x00000000fffff984 */ /* 0x000fe20000000800 */
[----:B------:R-:W-:Y:S01]  /*4b10*/  @!PT LDS RZ, [RZ] ;  /* 0x00000000fffff984 */ /* 0x000fe20000000800 */
[----:B------:R-:W-:Y:S01]  /*4b20*/  @!PT LDS RZ, [RZ] ;  /* 0x00000000fffff984 */ /* 0x000fe20000000800 */
[----:B------:R3:W-:Y:S06]  /*4b30*/  MEMBAR.ALL.CTA ;  /* 0x0000000000007992 */ /* 0x0007ec0000008000 */
[----:B---3--:R-:W3:Y:S01]  /*4b40*/  FENCE.VIEW.ASYNC.S ;  /* 0x00000000000073c6 */ /* 0x008ee20000000000 */
[----:B--2---:R-:W-:Y:S11]  /*4b50*/  LOP3.LUT P0, RZ, R10, 0x1, RZ, 0xc0, !PT ;  /* 0x000000010aff7812 */ /* 0x004ff6000780c0ff */
[----:B------:R-:W-:Y:S02]  /*4b60*/  @!UPT UIADD3 URZ, UPT, UPT, URZ, URZ, URZ ;  /* 0x000000fffffff290 */ /* 0x000fe4000fffe0ff */
[----:B---3--:R-:W-:Y:S01]  /*4b70*/  VOTEU.ANY UP1, P0 ;  /* 0x0000000000ff7886 */ /* 0x008fe20000020100 */
[----:B------:R-:W-:Y:S11]  /*4b80*/  PLOP3.LUT P0, PT, PT, PT, UP1, 0x80, 0x8 ;  /* 0x000000000008781c */ /* 0x000ff60003f0f018 */
[----:B------:R-:W-:Y:S02]  /*4b90*/  @!UPT UIADD3 URZ, UPT, UPT, URZ, URZ, URZ ;  /* 0x000000fffffff290 */ /* 0x000fe4000fffe0ff */
[----:B------:R-:W-:Y:S02]  /*4ba0*/  @P0 SHF.R.U32.HI R0, RZ, 0x10, R9 ;  /* 0x00000010ff000819 */ /* 0x000fe40000011609 */
[----:B------:R-:W-:Y:S02]  /*4bb0*/  @P0 MOV R6, R8 ;  /* 0x0000000800060202 */ /* 0x000fe40000000f00 */
[----:B------:R-:W-:Y:S01]  /*4bc0*/  @P0 R2UR UR4, R0 ;  /* 0x00000000000402ca */ /* 0x000fe200000e0000 */
[----:B------:R-:W-:Y:S01]  /*4bd0*/  VIADD R0, R12, 0xe0 ;  /* 0x000000e00c007836 */ /* 0x000fe20000000000 */
[----:B------:R-:W-:Y:S02]  /*4be0*/  @P0 LOP3.LUT R8, R9, 0xffff, RZ, 0xc0, !PT ;  /* 0x0000ffff09080812 */ /* 0x000fe400078ec0ff */
[----:B------:R-:W-:Y:S02]  /*4bf0*/  @P0 R2UR UR6, R6 ;  /* 0x00000000060602ca */ /* 0x000fe400000e0000 */
[----:B------:R-:W-:Y:S02]  /*4c00*/  PRMT R0, RZ, 0x654, R0 ;  /* 0x00000654ff007816 */ /* 0x000fe40000000000 */
[----:B------:R-:W-:Y:S02]  /*4c10*/  @P0 R2UR UR5, R8 ;  /* 0x00000000080502ca */ /* 0x000fe400000e0000 */
[----:B------:R2:W-:Y:S03]  /*4c20*/  SYNCS.ARRIVE.TRANS64.RED.A1T0 RZ, [R0+URZ], RZ ;  /* 0x000000ff00ff79a7 */ /* 0x0005e600081004ff */
[----:B------:R-:W-:Y:S04]  /*4c30*/  @UP1 UMOV UR29, UR4 ;  /* 0x00000004001d1c82 */ /* 0x000fe80008000000 */
[----:B------:R-:W-:Y:S04]  /*4c40*/  @UP1 UMOV UR14, UR6 ;  /* 0x00000006000e1c82 */ /* 0x000fe80008000000 */
[----:B------:R-:W-:Y:S01]  /*4c50*/  @UP1 UMOV UR13, UR5 ;  /* 0x00000005000d1c82 */ /* 0x000fe20008000000 */
[----:B------:R-:W-:Y:S05]  /*4c60*/  BRA.U !UP0, `(.L_x_91) ;  /* 0x0000000108a47547 */ /* 0x000fea000b800000 */
[----:B------:R-:W-:Y:S02]  /*4c70*/  UIMAD.WIDE.U32 UR18, UR13, UR47, URZ ;  /* 0x0000002f0d1272a5 */ /* 0x000fe4000f8e00ff */
[----:B------:R-:W-:Y:S02]  /*4c80*/  UIMAD.WIDE.U32 UR26, UR14, UR44, URZ ;  /* 0x0000002c0e1a72a5 */ /* 0x000fe4000f8e00ff */
[----:B------:R-:W-:Y:S02]  /*4c90*/  USEL UR4, UR30, UR41, !UP5 ;  /* 0x000000291e047287 */ /* 0x000fe4000e800000 */
[----:B------:R-:W-:Y:S02]  /*4ca0*/  USEL UR7, UR31, UR43, !UP6 ;  /* 0x0000002b1f077287 */ /* 0x000fe4000f000000 */
[----:B-1----:R-:W-:Y:S02]  /*4cb0*/  UIMAD.WIDE.U32 UR8, UR4, UR22, URZ ;  /* 0x00000016040872a5 */ /* 0x002fe4000f8e00ff */
[----:B------:R-:W-:Y:S01]  /*4cc0*/  UIMAD.WIDE.U32 UR10, UR7, UR22, URZ ;  /* 0x00000016070a72a5 */ /* 0x000fe2000f8e00ff */
[----:B------:R-:W-:Y:S02]  /*4cd0*/  UMOV UR5, UR19 ;  /* 0x0000001300057c82 */ /* 0x000fe40008000000 */
[----:B------:R-:W-:Y:S03]  /*4ce0*/  USHF.R.U32.HI UR6, URZ, UR49, UR5 ;  /* 0x00000031ff067299 */ /* 0x000fe60008011605 */
[----:B------:R-:W-:Y:S01]  /*4cf0*/  UMOV UR5, UR27 ;  /* 0x0000001b00057c82 */ /* 0x000fe20008000000 */
[----:B------:R-:W-:Y:S02]  /*4d00*/  USEL UR6, UR13, UR6, !UP5 ;  /* 0x000000060d067287 */ /* 0x000fe4000e800000 */
[----:B------:R-:W-:Y:S03]  /*4d10*/  USHF.R.U32.HI UR12, URZ, UR45, UR5 ;  /* 0x0000002dff0c7299 */ /* 0x000fe60008011605 */
[----:B------:R-:W-:Y:S02]  /*4d20*/  UMOV UR5, UR9 ;  /* 0x0000000900057c82 */ /* 0x000fe40008000000 */
[----:B------:R-:W-:Y:S03]  /*4d30*/  @UP4 USHF.R.U32.HI UR4, URZ, UR23, UR5 ;  /* 0x00000017ff044299 */ /* 0x000fe60008011605 */
[----:B------:R-:W-:Y:S01]  /*4d40*/  UMOV UR5, UR11 ;  /* 0x0000000b00057c82 */ /* 0x000fe20008000000 */
[----:B------:R-:W-:Y:S02]  /*4d50*/  UIMAD UR4, UR42, UR4, URZ ;  /* 0x000000042a0472a4 */ /* 0x000fe4000f8e02ff */
[----:B------:R-:W-:Y:S02]  /*4d60*/  @UP4 USHF.R.U32.HI UR7, URZ, UR23, UR5 ;  /* 0x00000017ff074299 */ /* 0x000fe40008011605 */
[----:B------:R-:W-:Y:S02]  /*4d70*/  UIMAD.WIDE.U32 UR10, UR6, UR22, URZ ;  /* 0x00000016060a72a5 */ /* 0x000fe4000f8e00ff */
[----:B------:R-:W-:Y:S02]  /*4d80*/  USEL UR5, UR14, UR12, !UP6 ;  /* 0x0000000c0e057287 */ /* 0x000fe4000f000000 */
[----:B------:R-:W-:Y:S02]  /*4d90*/  UIMAD UR8, UR42, UR7, URZ ;  /* 0x000000072a0872a4 */ /* 0x000fe4000f8e02ff */
[----:B------:R-:W-:Y:S03]  /*4da0*/  UISETP.GE.AND UP0, UPT, UR6, UR4, UPT ;  /* 0x000000040600728c */ /* 0x000fe6000bf06270 */
[----:B------:R-:W-:Y:S01]  /*4db0*/  UMOV UR4, UR11 ;  /* 0x0000000b00047c82 */ /* 0x000fe20008000000 */
[----:B------:R-:W-:Y:S02]  /*4dc0*/  UISETP.GE.OR UP0, UPT, UR5, UR8, UP0 ;  /* 0x000000080500728c */ /* 0x000fe40008706670 */
[----:B------:R-:W-:Y:S02]  /*4dd0*/  USHF.R.U32.HI UR4, URZ, UR23, UR4 ;  /* 0x00000017ff047299 */ /* 0x000fe40008011604 */
[----:B------:R-:W-:Y:S02]  /*4de0*/  UIMAD.WIDE.U32 UR8, UR5, UR22, URZ ;  /* 0x00000016050872a5 */ /* 0x000fe4000f8e00ff */
[----:B------:R-:W-:Y:S04]  /*4df0*/  USEL UR10, UR6, UR4, !UP4 ;  /* 0x00000004060a7287 */ /* 0x000fe8000e000000 */
[----:B------:R-:W-:Y:S01]  /*4e00*/  UIADD3 UR11, UPT, UPT, -UR10, URZ, URZ ;  /* 0x000000ff0a0b7290 */ /* 0x000fe2000fffe1ff */
[----:B------:R-:W-:Y:S02]  /*4e10*/  @!UP0 UMOV UR4, UR9 ;  /* 0x0000000900048c82 */ /* 0x000fe40008000000 */
[----:B------:R-:W-:Y:S02]  /*4e20*/  @!UP0 USHF.R.U32.HI UR4, URZ, UR23, UR4 ;  /* 0x00000017ff048299 */ /* 0x000fe40008011604 */
[----:B------:R-:W-:Y:S02]  /*4e30*/  UIMAD UR8, UR42, UR11, UR6 ;  /* 0x0000000b2a0872a4 */ /* 0x000fe4000f8e0206 */
[----:B------:R-:W-:Y:S04]  /*4e40*/  @!UP0 USEL UR4, UR5, UR4, !UP4 ;  /* 0x0000000405048287 */ /* 0x000fe8000e000000 */
[----:B------:R-:W-:Y:S02]  /*4e50*/  @!UP0 UIMAD UR8, UR7, UR8, UR4 ;  /* 0x00000008070882a4 */ /* 0x000fe4000f8e0204 */
[----:B------:R-:W-:Y:S02]  /*4e60*/  @!UP0 UIADD3 UR9, UPT, UPT, UR10, -UR4, URZ ;  /* 0x800000040a098290 */ /* 0x000fe4000fffe0ff */
[----:B------:R-:W-:Y:S02]  /*4e70*/  UIADD3 UR4, UPT, UPT, -UR5, URZ, URZ ;  /* 0x000000ff05047290 */ /* 0x000fe4000fffe1ff */
[----:B------:R-:W-:Y:S02]  /*4e80*/  UIADD3 UR7, UPT, UPT, -UR6, URZ, URZ ;  /* 0x000000ff06077290 */ /* 0x000fe4000fffe1ff */
[----:B------:R-:W-:Y:S02]  /*4e90*/  @!UP0 UIMAD UR6, UR9, UR42, UR5 ;  /* 0x0000002a090682a4 */ /* 0x000fe4000f8e0205 */
[----:B------:R-:W-:Y:S02]  /*4ea0*/  UIMAD UR14, UR15, UR4, UR14 ;  /* 0x000000040f0e72a4 */ /* 0x000fe4000f8e020e */
[----:B------:R-:W-:Y:S01]  /*4eb0*/  UIMAD UR13, UR46, UR7, UR13 ;  /* 0x000000072e0d72a4 */ /* 0x000fe2000f8e020d */
[----:B------:R-:W-:Y:S02]  /*4ec0*/  @!UP0 UMOV UR5, UR8 ;  /* 0x0000000800058c82 */ /* 0x000fe40008000000 */
[----:B------:R-:W-:Y:S02]  /*4ed0*/  UIMAD UR14, UR5, UR15, UR14 ;  /* 0x0000000f050e72a4 */ /* 0x000fe4000f8e020e */
[----:B------:R-:W-:Y:S11]  /*4ee0*/  UIMAD UR13, UR6, UR46, UR13 ;  /* 0x0000002e060d72a4 */ /* 0x000ff6000f8e020d */
[----:B------:R-:W-:Y:S01]  /*4ef0*/  @!UPT UIADD3 URZ, UPT, UPT, URZ, URZ, URZ ;  /* 0x000000fffffff290 */ /* 0x000fe2000fffe0ff */
.L_x_91:
[----:B------:R-:W3:Y:S01]  /*4f00*/  @!UP2 LDCU.128 UR8, c[0x0][0xb10] ;  /* 0x00016200ff08a7ac */ /* 0x000ee20008000c00 */
[C---:B------:R-:W-:Y:S02]  /*4f10*/  ISETP.NE.U32.AND P1, PT, R4.reuse, RZ, PT ;  /* 0x000000ff0400720c */ /* 0x040fe40003f25070 */
[----:B------:R-:W-:Y:S02]  /*4f20*/  ISETP.NE.U32.AND P0, PT, R4, RZ, PT ;  /* 0x000000ff0400720c */ /* 0x000fe40003f05070 */
[C---:B------:R-:W-:Y:S02]  /*4f30*/  ISETP.NE.AND.EX P1, PT, R5.reuse, RZ, PT, P1 ;  /* 0x000000ff0500720c */ /* 0x040fe40003f25310 */
[----:B------:R-:W-:Y:S01]  /*4f40*/  ISETP.NE.AND.EX P0, PT, R5, RZ, PT, P0 ;  /* 0x000000ff0500720c */ /* 0x000fe20003f05300 */
[----:B------:R-:W4:Y:S01]  /*4f50*/  @!UP2 LDCU UR5, c[0x0][0xb0c] ;  /* 0x00016180ff05a7ac */ /* 0x000f220008000800 */
[----:B------:R-:W-:Y:S01]  /*4f60*/  SHF.L.U32 R9, R15, 0x1f, RZ ;  /* 0x0000001f0f097819 */ /* 0x000fe200000006ff */
[----:B------:R-:W-:Y:S02]  /*4f70*/  USHF.L.U32 UR35, UR16, 0x7, URZ ;  /* 0x0000000710237899 */ /* 0x000fe400080006ff */
[----:B------:R-:W-:Y:S02]  /*4f80*/  USHF.L.U32 UR34, UR20, 0x7, URZ ;  /* 0x0000000714227899 */ /* 0x000fe400080006ff */
[----:B---3--:R-:W-:Y:S07]  /*4f90*/  UIMAD.WIDE.U32 UR6, UR14, UR8, URZ ;  /* 0x000000080e0672a5 */ /* 0x008fee000f8e00ff */
[----:B------:R-:W-:Y:S01]  /*4fa0*/  @!UP2 UMOV UR4, UR7 ;  /* 0x000000070004ac82 */ /* 0x000fe20008000000 */
[----:B----4-:R-:W-:Y:S02]  /*4fb0*/  @!UP2 UISETP.NE.AND UP0, UPT, UR5, 0x1, UPT ;  /* 0x000000010500a88c */ /* 0x010fe4000bf05270 */
[----:B------:R-:W-:Y:S02]  /*4fc0*/  @!UP2 USHF.R.U32.HI UR4, URZ, UR9, UR4 ;  /* 0x00000009ff04a299 */ /* 0x000fe40008011604 */
[----:B------:R-:W-:Y:S02]  /*4fd0*/  UIMAD.WIDE.U32 UR6, UR13, UR11, URZ ;  /* 0x0000000b0d0672a5 */ /* 0x000fe4000f8e00ff */
[----:B------:R-:W-:Y:S02]  /*4fe0*/  @!UP2 USEL UR8, UR14, UR4, !UP0 ;  /* 0x000000040e08a287 */ /* 0x000fe4000c000000 */
[----:B------:R-:W-:Y:S03]  /*4ff0*/  @!UP2 UISETP.NE.AND UP0, UPT, UR10, 0x1, UPT ;  /* 0x000000010a00a88c */ /* 0x000fe6000bf05270 */
[----:B------:R-:W-:Y:S02]  /*5000*/  @!UP2 UMOV UR6, UR7 ;  /* 0x000000070006ac82 */ /* 0x000fe40008000000 */
[----:B------:R-:W3:Y:S02]  /*5010*/  @!UP2 LDCU UR4, c[0x0][0xb20] ;  /* 0x00016400ff04a7ac */ /* 0x000ee40008000800 */
[----:B---3--:R-:W-:Y:S04]  /*5020*/  @!UP2 USHF.R.U32.HI UR6, URZ, UR4, UR6 ;  /* 0x00000004ff06a299 */ /* 0x008fe80008011606 */
[----:B------:R-:W-:Y:S04]  /*5030*/  @!UP2 USEL UR6, UR13, UR6, !UP0 ;  /* 0x000000060d06a287 */ /* 0x000fe8000c000000 */
[----:B------:R-:W-:Y:S02]  /*5040*/  @!UP2 UIADD3 UR4, UPT, UPT, -UR8, UR6, URZ ;  /* 0x000000060804a290 */ /* 0x000fe4000fffe1ff */
[----:B------:R-:W-:Y:S02]  /*5050*/  @!UP2 UIADD3 UR6, UPT, UPT, UR8, -UR6, URZ ;  /* 0x800000060806a290 */ /* 0x000fe4000fffe0ff */
[----:B------:R-:W-:Y:S02]  /*5060*/  @!UP2 UIMAD UR14, UR4, UR5, UR14 ;  /* 0x00000005040ea2a4 */ /* 0x000fe4000f8e020e */
[----:B------:R-:W-:Y:S01]  /*5070*/  @!UP2 UIMAD UR13, UR6, UR10, UR13 ;  /* 0x0000000a060da2a4 */ /* 0x000fe2000f8e020d */
[----:B------:R-:W-:Y:S11]  /*5080*/  BRA.U UP3, `(.L_x_92) ;  /* 0x0000000103107547 */ /* 0x000ff6000b800000 */
[----:B--2---:R-:W-:Y:S04]  /*5090*/  MOV R0, UR48 ;  /* 0x0000003000007c02 */ /* 0x004fe80008000f00 */
[----:B------:R-:W-:Y:S04]  /*50a0*/  SHF.L.U32 R11, R0, 0x1f, RZ ;  /* 0x0000001f000b7819 */ /* 0x000fe800000006ff */
[----:B------:R-:W2:Y:S02]  /*50b0*/  SYNCS.PHASECHK.TRANS64.TRYWAIT P2, [UR21+0xc8], R11 ;  /* 0x0000c80bff0075a7 */ /* 0x000ea40008041115 */
[----:B--2---:R-:W-:Y:S05]  /*50c0*/  @!P2 BRA `(.L_x_93) ;  /* 0x0000005400a8a947 */ /* 0x004fea0003800000 */
.L_x_92:
[----:B------:R-:W-:Y:S05]  /*50d0*/  @!P1 BRA `(.L_x_94) ;  /* 0x0000000000309947 */ /* 0x000fea0003800000 */
[----:B------:R-:W-:Y:S01]  /*50e0*/  ISETP.NE.U32.AND P1, PT, R2, RZ, PT ;  /* 0x000000ff0200720c */ /* 0x000fe20003f25070 */
[----:B------:R-:W3:Y:S01]  /*50f0*/  LDCU.64 UR4, c[0x0][0x358] ;  /* 0x00006b00ff0477ac */ /* 0x000ee20008000a00 */
[----:B------:R-:W-:Y:S02]  /*5100*/  IMAD.MOV.U32 R84, RZ, RZ, 0x1 ;  /* 0x00000001ff547424 */ /* 0x000fe400078e00ff */
[----:B------:R-:W-:Y:S11]  /*5110*/  ISETP.NE.AND.EX P1, PT, R3, RZ, PT, P1 ;  /* 0x000000ff0300720c */ /* 0x000ff60003f25310 */
[----:B------:R-:W-:Y:S02]  /*5120*/  @!UPT UIADD3 URZ, UPT, UPT, URZ, URZ, URZ ;  /* 0x000000fffffff290 */ /* 0x000fe4000fffe0ff */
[----:B--2---:R-:W2:Y:S01]  /*5130*/  @P1 LDC.64 R10, c[0x0][0x888] ;  /* 0x00022200ff0a1b82 */ /* 0x004ea20000000a00 */
[----:B------:R-:W-:Y:S04]  /*5140*/  @P1 IMAD R0, R4, UR36, RZ ;  /* 0x0000002404001c24 */ /* 0x000fe8000f8e02ff */
[----:B--2---:R-:W-:Y:S04]  /*5150*/  @P1 IMAD.WIDE R10, R0, 0x4, R10 ;  /* 0x00000004000a1825 */ /* 0x004fe800078e020a */
[----:B------:R-:W-:Y:S01]  /*5160*/  HFMA2 R0, -RZ, RZ, 0, 5.9604644775390625e-08 ;  /* 0x00000001ff007431 */ /* 0x000fe200000001ff */
[----:B---3-5:R3:W5:Y:S04]  /*5170*/  @P1 LDG.E R41, desc[UR4][R10.64] ;  /* 0x000000040a291981 */ /* 0x028768000c1e1900 */
[----:B------:R-:W-:Y:S01]  /*5180*/  @!P1 PRMT R84, R0, 0x7610, R84 ;  /* 0x0000761000549816 */ /* 0x000fe20000000054 */
[----:B---3--:R-:W4:Y:S06]  /*5190*/  @!P1 LDC R41, c[0x0][0x880] ;  /* 0x00022000ff299b82 */ /* 0x008f2c0000000800 */
.L_x_94:
[----:B----45:R-:W-:Y:S01]  /*51a0*/  @!P0 FSETP.EQ.AND P1, PT, R41, RZ, PT ;  /* 0x000000ff2900820b */ /* 0x030fe20003f22000 */
[----:B------:R-:W-:Y:S01]  /*51b0*/  @!UPT UIADD3 URZ, UPT, UPT, URZ, URZ, URZ ;  /* 0x000000fffffff290 */ /* 0x000fe2000fffe0ff */
[----:B------:R-:W-:Y:S11]  /*51c0*/  @!P0 BRA `(.L_x_95) ;  /* 0x0000000000188947 */ /* 0x000ff60003800000 */
[----:B------:R-:W-:Y:S02]  /*51d0*/  LOP3.LUT P0, RZ, R84, 0xff, RZ, 0xc0, !PT ;  /* 0x000000ff54ff7812 */ /* 0x000fe4000780c0ff */
[----:B------:R-:W-:Y:S04]  /*51e0*/  ISETP.NE.U32.AND P1, PT, R2, RZ, PT ;  /* 0x000000ff0200720c */ /* 0x000fe80003f25070 */
[----:B------:R-:W-:Y:S04]  /*51f0*/  ISETP.NE.AND.EX P1, PT, R3, RZ, PT, P1 ;  /* 0x000000ff0300720c */ /* 0x000fe80003f25310 */
[----:B------:R-:W-:Y:S03]  /*5200*/  PLOP3.LUT P1, PT, P1, PT, PT, 0x8, 0x80 ;  /* 0x000000000080781c */ /* 0x000fe60000f2e170 */
[----:B------:R-:W-:Y:S11]  /*5210*/  @P0 FSETP.EQ.AND P1, PT, R41, RZ, PT ;  /* 0x000000ff2900020b */ /* 0x000ff60003f22000 */
[----:B------:R-:W-:Y:S02]  /*5220*/  @!UPT UIADD3 URZ, UPT, UPT, URZ, URZ, URZ ;  /* 0x000000fffffff290 */ /* 0x000fe4000fffe0ff */
.L_x_95:
[----:B------:R-:W3:Y:S01]  /*5230*/  SYNCS.PHASECHK.TRANS64.TRYWAIT P2, [UR21+0xa0], R9 ;  /* 0x0000a009ff0075a7 */ /* 0x000ee20008041115 */
[----:B------:R-:W-:Y:S04]  /*5240*/  ELECT P0, URZ, PT ;  /* 0x0000000000ff782f */ /* 0x000fe80003800000 */
[----:B------:R-:W-:Y:S11]  /*5250*/  PLOP3.LUT P1, PT, P1, P0, PT, 0xf2, 0x2f ;  /* 0x00000000002f781c */ /* 0x000ff60000f21e72 */
[----:B------:R-:W-:Y:S02]  /*5260*/  @!UPT UIADD3 URZ, UPT, UPT, URZ, URZ, URZ ;  /* 0x000000fffffff290 */ /* 0x000fe4000fffe0ff */
[----:B------:R-:W-:Y:S05]  /*5270*/  @!P1 IADD3 R8, P0, PT, R16, 0x580, RZ ;  /* 0x0000058010089810 */ /* 0x000fea0007f1e0ff */
[----:B------:R-:W-:Y:S01]  /*5280*/  @!P1 IMAD.X R6, RZ, RZ, R17, P0 ;  /* 0x000000ffff069224 */ /* 0x000fe200000e0611 */
[----:B---3--:R-:W-:Y:S07]  /*5290*/  @!P2 BRA `(.L_x_96) ;  /* 0x00000054004ca947 */ /* 0x008fee0003800000 */
.L_x_194:
[----:B------:R-:W-:Y:S01]  /*52a0*/  @!P1 R2UR UR5, R8 ;  /* 0x00000000080592ca */ /* 0x000fe200000e0000 */
[----:B------:R-:W-:Y:S01]  /*52b0*/  VOTEU.ALL UP0, P1 ;  /* 0x0000000000ff7886 */ /* 0x000fe20000800000 */
[----:B------:R-:W-:Y:S01]  /*52c0*/  @!P1 R2UR UR4, R6 ;  /* 0x00000000060492ca */ /* 0x000fe200000e0000 */
[----:B--2---:R-:W-:Y:S01]  /*52d0*/  @!P1 IMAD.MOV.U32 R0, RZ, RZ, 0x2000 ;  /* 0x00002000ff009424 */ /* 0x004fe200078e00ff */
[----:B------:R-:W-:Y:S01]  /*52e0*/  UMOV UR6, 0x0 ;  /* 0x0000000000067882 */ /* 0x000fe20000000000 */
[----:B------:R-:W-:Y:S01]  /*52f0*/  UMOV UR7, 0x10000000 ;  /* 0x1000000000077882 */ /* 0x000fe20000000000 */
[----:B------:R-:W-:Y:S01]  /*5300*/  @!UP0 UIADD3 UR32, UPT, UPT, UR21, 0x200, URZ ;  /* 0x0000020015208890 */ /* 0x000fe2000fffe0ff */
[----:B------:R-:W-:Y:S01]  /*5310*/  @!P1 IADD3 R8, P0, PT, R16, 0x580, RZ ;  /* 0x0000058010089810 */ /* 0x000fe20007f1e0ff */
[----:B------:R-:W-:Y:S04]  /*5320*/  VOTEU.ALL UP0, P1 ;  /* 0x0000000000ff7886 */ /* 0x000fe80000800000 */
[----:B------:R-:W-:Y:S02]  /*5330*/  @!P1 IMAD.X R6, RZ, RZ, R17, P0 ;  /* 0x000000ffff069224 */ /* 0x000fe400000e0611 */
[----:B------:R-:W-:Y:S02]  /*5340*/  IMAD.U32 R10, RZ, RZ, UR5 ;  /* 0x00000005ff0a7e24 */ /* 0x000fe4000f8e00ff */
[----:B------:R-:W-:Y:S03]  /*5350*/  IMAD.U32 R11, RZ, RZ, UR4 ;  /* 0x00000004ff0b7e24 */ /* 0x000fe6000f8e00ff */
[----:B------:R-:W-:Y:S02]  /*5360*/  @!P1 R2UR UR4, R10 ;  /* 0x000000000a0492ca */ /* 0x000fe400000e0000 */
[----:B------:R-:W-:Y:S11]  /*5370*/  @!P1 R2UR UR5, R11 ;  /* 0x000000000b0592ca */ /* 0x000ff600000e0000 */
[----:B------:R-:W-:Y:S02]  /*5380*/  @!UPT UIADD3 URZ, UPT, UPT, URZ, URZ, URZ ;  /* 0x000000fffffff290 */ /* 0x000fe4000fffe0ff */
[----:B------:R2:W-:Y:S01]  /*5390*/  @!UP0 UTMALDG.3D [UR32], [UR4], desc[UR6] ;  /* 0x00000620040085b4 */ /* 0x0005e20008011000 */
[----:B------:R2:W-:Y:S01]  /*53a0*/  @!P1 SYNCS.ARRIVE.TRANS64.RED.A0TR RZ, [UR21+0x80], R0 ;  /* 0x00008000ffff99a7 */ /* 0x0005e20008300415 */
[----:B------:R-:W-:Y:S01]  /*53b0*/  SYNCS.ARRIVE.TRANS64.RED.A1T0 RZ, [UR40], RZ ;  /* 0x000000ffffff79a7 */ /* 0x000fe20008100428 */
[----:B------:R-:W3:Y:S02]  /*53c0*/  SYNCS.PHASECHK.TRANS64.TRYWAIT P2, [UR21+0xa8], R9 ;  /* 0x0000a809ff0075a7 */ /* 0x000ee40008041115 */
[----:B--23--:R-:W-:Y:S05]  /*53d0*/  @!P2 BRA `(.L_x_97) ;  /* 0x000000540014a947 */ /* 0x00cfea0003800000 */
.L_x_196:
        /* <DEDUP_REMOVED lines=8> */
[----:B------:R-:W-:Y:S01]  /*5460*/  @!UP0 UIADD3 UR24, UPT, UPT, UR21, 0x2200, URZ ;  /* 0x0000220015188890 */ /* 0x000fe2000fffe0ff */
[----:B------:R-:W-:Y:S01]  /*5470*/  VOTEU.ALL UP0, P1 ;  /* 0x0000000000ff7886 */ /* 0x000fe20000800000 */
[----:B------:R-:W-:Y:S01]  /*5480*/  UMOV UR27, UR35 ;  /* 0x00000023001b7c82 */ /* 0x000fe20008000000 */
[----:B------:R-:W-:Y:S02]  /*5490*/  UMOV UR28, UR36 ;  /* 0x00000024001c7c82 */ /* 0x000fe40008000000 */
[----:B------:R-:W-:Y:S02]  /*54a0*/  IMAD.U32 R10, RZ, RZ, UR5 ;  /* 0x00000005ff0a7e24 */ /* 0x000fe4000f8e00ff */
[----:B------:R-:W-:Y:S02]  /*54b0*/  IMAD.U32 R11, RZ, RZ, UR4 ;  /* 0x00000004ff0b7e24 */ /* 0x000fe4000f8e00ff */
[----:B------:R-:W-:Y:S01]  /*54c0*/  @!P1 IMAD.X R6, RZ, RZ, R17, P0 ;  /* 0x000000ffff069224 */ /* 0x000fe200000e0611 */
        /* <DEDUP_REMOVED lines=8> */
.L_x_198:
[----:B------:R-:W-:Y:S01]  /*5550*/  @!P1 R2UR UR5, R8 ;  /* 0x00000000080592ca */ /* 0x000fe200000e0000 */
[----:B------:R-:W-:Y:S01]  /*5560*/  VOTEU.ALL UP0, P1 ;  /* 0x0000000000ff7886 */ /* 0x000fe20000800000 */
[----:B------:R-:W-:Y:S01]  /*5570*/  @!P1 R2UR UR4, R6 ;  /* 0x00000000060492ca */ /* 0x000fe200000e0000 */
[----:B--2---:R-:W-:Y:S01]  /*5580*/  @!P1 IMAD.MOV.U32 R0, RZ, RZ, 0x2000 ;  /* 0x00002000ff009424 */ /* 0x004fe200078e00ff */
[----:B------:R-:W-:Y:S01]  /*5590*/  UMOV UR6, 0x0 ;  /* 0x0000000000067882 */ /* 0x000fe20000000000 */
[----:B------:R-:W-:Y:S01]  /*55a0*/  UMOV UR7, 0x10000000 ;  /* 0x1000000000077882 */ /* 0x000fe20000000000 */
[----:B------:R-:W-:Y:S01]  /*55b0*/  @!UP0 UIADD3 UR18, UPT, UPT, UR34, 0x40, URZ ;  /* 0x0000004022128890 */ /* 0x000fe2000fffe0ff */
[----:B------:R-:W-:Y:S01]  /*55c0*/  VIADD R14, R14, 0x1 ;  /* 0x000000010e0e7836 */ /* 0x000fe20000000000 */
[----:B------:R-:W-:Y:S01]  /*55d0*/  @!UP0 UIADD3 UR16, UPT, UPT, UR21, 0x4200, URZ ;  /* 0x0000420015108890 */ /* 0x000fe2000fffe0ff */
[----:B------:R-:W-:Y:S01]  /*55e0*/  VOTEU.ALL UP0, P1 ;  /* 0x0000000000ff7886 */ /* 0x000fe20000800000 */
[----:B------:R-:W-:Y:S01]  /*55f0*/  UMOV UR19, UR35 ;  /* 0x0000002300137c82 */ /* 0x000fe20008000000 */
[----:B------:R-:W-:Y:S02]  /*5600*/  UMOV UR20, UR36 ;  /* 0x0000002400147c82 */ /* 0x000fe40008000000 */
        /* <DEDUP_REMOVED lines=10> */
.L_x_200:
[----:B------:R-:W-:Y:S01]  /*56b0*/  @!P1 IADD3 R6, P0, PT, R16, 0x580, RZ ;  /* 0x0000058010069810 */ /* 0x000fe20007f1e0ff */
[----:B------:R-:W-:Y:S01]  /*56c0*/  VOTEU.ALL UP0, P1 ;  /* 0x0000000000ff7886 */ /* 0x000fe20000800000 */
[----:B------:R-:W-:Y:S01]  /*56d0*/  UMOV UR6, 0x0 ;  /* 0x0000000000067882 */ /* 0x000fe20000000000 */
[----:B------:R-:W-:Y:S01]  /*56e0*/  UMOV UR7, 0x10000000 ;  /* 0x1000000000077882 */ /* 0x000fe20000000000 */
[----:B------:R-:W-:Y:S01]  /*56f0*/  @!P1 R2UR UR5, R6 ;  /* 0x00000000060592ca */ /* 0x000fe200000e0000 */
[----:B--2---:R-:W-:Y:S01]  /*5700*/  @!P1 IMAD.X R0, RZ, RZ, R17, P0 ;  /* 0x000000ffff009224 */ /* 0x004fe200000e0611 */
[----:B------:R-:W-:Y:S01]  /*5710*/  @!UP0 UIADD3 UR10, UPT, UPT, UR34, 0x60, URZ ;  /* 0x00000060220a8890 */ /* 0x000fe2000fffe0ff */
[----:B------:R-:W-:Y:S01]  /*5720*/  R2UR UR18, R86 ;  /* 0x00000000561272ca */ /* 0x000fe200000e0000 */
[----:B------:R-:W-:Y:S01]  /*5730*/  @!UP0 UIADD3 UR8, UPT, UPT, UR21, 0x6200, URZ ;  /* 0x0000620015088890 */ /* 0x000fe2000fffe0ff */
[----:B------:R-:W-:Y:S01]  /*5740*/  R2UR UR16, R87 ;  /* 0x00000000571072ca */ /* 0x000fe200000e0000 */
[----:B------:R-:W-:Y:S01]  /*5750*/  @!UP0 UIADD3 UR9, UPT, UPT, UR21, 0x98, URZ ;  /* 0x0000009815098890 */ /* 0x000fe2000fffe0ff */
[----:B------:R-:W-:Y:S01]  /*5760*/  @!P1 R2UR UR4, R0 ;  /* 0x00000000000492ca */ /* 0x000fe200000e0000 */
[----:B------:R-:W-:Y:S01]  /*5770*/  VOTEU.ALL UP0, P1 ;  /* 0x0000000000ff7886 */ /* 0x000fe20000800000 */
[----:B------:R-:W-:Y:S01]  /*5780*/  UMOV UR11, UR35 ;  /* 0x00000023000b7c82 */ /* 0x000fe20008000000 */
[----:B------:R-:W-:Y:S01]  /*5790*/  UMOV UR12, UR36 ;  /* 0x00000024000c7c82 */ /* 0x000fe20008000000 */
[C---:B------:R-:W-:Y:S01]  /*57a0*/  ISETP.NE.AND P0, PT, R14.reuse, 0x2, PT ;  /* 0x000000020e00780c */ /* 0x040fe20003f05270 */
[----:B------:R-:W-:Y:S01]  /*57b0*/  UPLOP3.LUT UP3, UPT, UPT, UPT, UPT, 0x80, 0x8 ;  /* 0x000000000008789c */ /* 0x000fe20003f6f070 */
[----:B------:R-:W-:Y:S01]  /*57c0*/  IMAD.U32 R8, RZ, RZ, UR5 ;  /* 0x00000005ff087e24 */ /* 0x000fe2000f8e00ff */
[----:B------:R-:W-:Y:S01]  /*57d0*/  LOP3.LUT R15, R15, 0x1, RZ, 0x3c, !PT ;  /* 0x000000010f0f7812 */ /* 0x000fe200078e3cff */
[----:B------:R-:W-:Y:S01]  /*57e0*/  UMOV UR36, UR29 ;  /* 0x0000001d00247c82 */ /* 0x000fe20008000000 */
[----:B------:R-:W-:Y:S01]  /*57f0*/  SEL R0, RZ, 0x1, P0 ;  /* 0x00000001ff007807 */ /* 0x000fe20000000000 */
[----:B------:R-:W-:Y:S01]  /*5800*/  UIADD3 UR20, UPT, UPT, UR13, UR18, URZ ;  /* 0x000000120d147290 */ /* 0x000fe2000fffe0ff */
[----:B------:R-:W-:Y:S01]  /*5810*/  SEL R14, R14, RZ, P0 ;  /* 0x000000ff0e0e7207 */ /* 0x000fe20000000000 */
[----:B------:R-:W-:Y:S01]  /*5820*/  UIADD3 UR16, UPT, UPT, UR14, UR16, URZ ;  /* 0x000000100e107290 */ /* 0x000fe2000fffe0ff */
[----:B------:R-:W-:Y:S01]  /*5830*/  IMAD.U32 R9, RZ, RZ, UR4 ;  /* 0x00000004ff097e24 */ /* 0x000fe2000f8e00ff */
[----:B------:R-:W-:Y:S02]  /*5840*/  @!P1 R2UR UR4, R8 ;  /* 0x00000000080492ca */ /* 0x000fe400000e0000 */
[----:B------:R-:W-:Y:S02]  /*5850*/  LOP3.LUT R13, R13, R0, RZ, 0x3c, !PT ;  /* 0x000000000d0d7212 */ /* 0x000fe400078e3cff */
[----:B------:R-:W-:Y:S11]  /*5860*/  @!P1 R2UR UR5, R9 ;  /* 0x00000000090592ca */ /* 0x000ff600000e0000 */
[----:B------:R-:W-:Y:S02]  /*5870*/  @!UPT UIADD3 URZ, UPT, UPT, URZ, URZ, URZ ;  /* 0x000000fffffff290 */ /* 0x000fe4000fffe0ff */
[----:B------:R2:W-:Y:S01]  /*5880*/  @!UP0 UTMALDG.3D [UR8], [UR4], desc[UR6] ;  /* 0x00000608040085b4 */ /* 0x0005e20008011000 */
[----:B------:R2:W-:Y:S01]  /*5890*/  @!P1 SYNCS.ARRIVE.TRANS64.RED.A0TR RZ, [UR21+0x98], R7 ;  /* 0x00009807ffff99a7 */ /* 0x0005e20008300415 */
[----:B------:R-:W-:Y:S01]  /*58a0*/  SYNCS.ARRIVE.TRANS64.RED.A1T0 RZ, [UR37], RZ ;  /* 0x000000ffffff79a7 */ /* 0x000fe20008100425 */
[----:B------:R-:W-:Y:S05]  /*58b0*/  BRA.U UP1, `(.L_x_100) ;  /* 0xfffffff101707547 */ /* 0x000fea000b83ffff */
[----:B------:R-:W-:-:S04]  /*58c0*/  SHF.L.U32 R3, R15, 0x1f, RZ ;  /* 0x0000001f0f037819 */ /* 0x000fc800000006ff */
[----:B------:R-:W3:Y:S02]  /*58d0*/  SYNCS.PHASECHK.TRANS64.TRYWAIT P0, [UR21+0xa0], R3 ;  /* 0x0000a003ff0075a7 */ /* 0x000ee40008001115 */
[----:B---3--:R-:W-:Y:S05]  /*58e0*/  @!P0 BRA `(.L_x_101) ;  /* 0x0000005000188947 */ /* 0x008fea0003800000 */
.L_x_202:
[----:B------:R-:W4:Y:S02]  /*58f0*/  SYNCS.PHASECHK.TRANS64.TRYWAIT P0, [UR21+0xa8], R3 ;  /* 0x0000a803ff0075a7 */ /* 0x000f240008001115 */
[----:B----4-:R-:W-:Y:S05]  /*5900*/  @!P0 BRA `(.L_x_102) ;  /* 0x0000005000288947 */ /* 0x010fea0003800000 */
.L_x_204:
[----:B------:R-:W4:Y:S02]  /*5910*/  SYNCS.PHASECHK.TRANS64.TRYWAIT P0, [UR21+0xb0], R3 ;  /* 0x0000b003ff0075a7 */ /* 0x000f240008001115 */
[----:B----4-:R-:W-:Y:S05]  /*5920*/  @!P0 BRA `(.L_x_103) ;  /* 0x0000005000388947 */ /* 0x010fea0003800000 */
.L_x_206:
[----:B---3--:R-:W-:-:S07]  /*5930*/  MOV R0, UR21 ;  /* 0x0000001500007c02 */ /* 0x008fce0008000f00 */
.L_x_104:
[----:B---3--:R-:W-:-:S04]  /*5940*/  SHF.L.U32 R3, R15, 0x1f, RZ ;  /* 0x0000001f0f037819 */ /* 0x008fc800000006ff */
[----:B------:R3:W4:Y:S03]  /*5950*/  SYNCS.PHASECHK.TRANS64.TRYWAIT P0, [R0+URZ+0xb8], R3 ;  /* 0x0000b803000075a7 */ /* 0x00072600080011ff */
[----:B----4-:R-:W-:Y:S05]  /*5960*/  @!P0 NANOSLEEP.SYNCS 0x989680 ;  /* 0x009896800000895d */ /* 0x010fea0003900000 */
[----:B------:R-:W4:Y:S02]  /*5970*/  @!P0 SYNCS.PHASECHK.TRANS64 P0, [R0+URZ+0xb8], R3 ;  /* 0x0000b803000085a7 */ /* 0x000f2400080010ff */
[----:B-12-4-:R-:W-:Y:S05]  /*5980*/  @P0 EXIT ;  /* 0x000000000000094d */ /* 0x016fea0003800000 */
[----:B------:R-:W-:Y:S05]  /*5990*/  BRA `(.L_x_104) ;  /* 0xfffffffc00e87947 */ /* 0x000fea000383ffff */
.L_x_89:
[----:B------:R-:W-:-:S06]  /*59a0*/  UISETP.GE.AND UP0, UPT, UR21, 0x4, UPT ;  /* 0x000000041500788c */ /* 0x000fcc000bf06270 */
[----:B------:R-:W-:-:S13]  /*59b0*/  PLOP3.LUT P0, PT, PT, PT, UP0, 0x80, 0x8 ;  /* 0x000000000008781c */ /* 0x000fda0003f0f008 */
[----:B-1----:R-:W-:Y:S05]  /*59c0*/  @!P0 EXIT ;  /* 0x000000000000894d */ /* 0x002fea0003800000 */
[----:B------:R-:W1:Y:S08]  /*59d0*/  S2UR UR4, SR_CgaCtaId ;  /* 0x00000000000479c3 */ /* 0x000e700000008800 */
[----:B------:R-:W-:Y:S01]  /*59e0*/  BAR.SYNC.DEFER_BLOCKING 0x6, 0xa0 ;  /* 0x0182800000007b1d */ /* 0x000fe20000010000 */
[C---:B------:R-:W-:Y:S01]  /*59f0*/  IMAD.SHL.U32 R4, R98.reuse, 0x20, RZ ;  /* 0x0000002062047824 */ /* 0x040fe200078e00ff */
[C---:B------:R-:W-:Y:S01]  /*5a00*/  LOP3.LUT R99, R98.reuse, 0x60, RZ, 0xc0, !PT ;  /* 0x0000006062637812 */ /* 0x040fe200078ec0ff */
[C---:B------:R-:W-:Y:S01]  /*5a10*/  IMAD.SHL.U32 R97, R98.reuse, 0x4, RZ ;  /* 0x0000000462617824 */ /* 0x040fe200078e00ff */
[C---:B------:R-:W-:Y:S01]  /*5a20*/  LOP3.LUT R96, R98.reuse, 0x2, RZ, 0xc0, !PT ;  /* 0x0000000262607812 */ /* 0x040fe200078ec0ff */
[----:B------:R-:W-:Y:S01]  /*5a30*/  IMAD.U32 R37, R98, 0x10000, RZ ;  /* 0x0001000062257824 */ /* 0x000fe200078e00ff */
[----:B------:R-:W-:-:S02]  /*5a40*/  UMOV UR44, 0x400 ;  /* 0x00000400002c7882 */ /* 0x000fc40000000000 */
[----:B------:R-:W2:Y:S01]  /*5a50*/  LDC.64 R80, c[0x0][0x888] ;  /* 0x00022200ff507b82 */ /* 0x000ea20000000a00 */
[----:B------:R-:W-:Y:S01]  /*5a60*/  LOP3.LUT R6, R4, 0xc0, RZ, 0xc0, !PT ;  /* 0x000000c004067812 */ /* 0x000fe200078ec0ff */
[----:B------:R-:W-:Y:S01]  /*5a70*/  HFMA2 R90, -RZ, RZ, 0, 0 ;  /* 0x00000000ff5a7431 */ /* 0x000fe200000001ff */
[----:B------:R-:W-:Y:S01]  /*5a80*/  LOP3.LUT R98, R98, 0x4, RZ, 0xc0, !PT ;  /* 0x0000000462627812 */ /* 0x000fe200078ec0ff */
[----:B------:R-:W-:Y:S01]  /*5a90*/  IMAD.MOV.U32 R94, RZ, RZ, 0x1 ;  /* 0x00000001ff5e7424 */ /* 0x000fe200078e00ff */
[----:B------:R-:W-:Y:S01]  /*5aa0*/  LOP3.LUT R97, R6, 0x18, R97, 0xf8, !PT ;  /* 0x0000001806617812 */ /* 0x000fe200078ef861 */
[----:B------:R-:W-:Y:S01]  /*5ab0*/  IMAD.MOV.U32 R36, RZ, RZ, RZ ;  /* 0x000000ffff247224 */ /* 0x000fe200078e00ff */
[----:B------:R-:W-:Y:S01]  /*5ac0*/  LOP3.LUT R37, R37, 0x600000, RZ, 0xc0, !PT ;  /* 0x0060000025257812 */ /* 0x000fe200078ec0ff */
[----:B------:R-:W3:Y:S01]  /*5ad0*/  LDC.64 R82, c[0x0][0x890] ;  /* 0x00022400ff527b82 */ /* 0x000ee20000000a00 */
[----:B------:R-:W-:Y:S02]  /*5ae0*/  LOP3.LUT R97, R97, 0xf20, R4, 0xf8, !PT ;  /* 0x00000f2061617812 */ /* 0x000fe400078ef804 */
[----:B------:R-:W-:Y:S01]  /*5af0*/  CS2R R92, SRZ ;  /* 0x00000000005c7805 */ /* 0x000fe2000001ff00 */
[----:B------:R-:W4:Y:S01]  /*5b00*/  LDCU UR59, c[0x0][0x370] ;  /* 0x00006e00ff3b77ac */ /* 0x000f220008000800 */
[----:B------:R-:W2:Y:S03]  /*5b10*/  LDCU.64 UR62, c[0x0][0x348] ;  /* 0x00006900ff3e77ac */ /* 0x000ea60008000a00 */
[----:B------:R-:W2:Y:S01]  /*5b20*/  LDC.64 R78, c[0x0][0x8b0] ;  /* 0x00022c00ff4e7b82 */ /* 0x000ea20000000a00 */
[----:B-1----:R-:W-:Y:S01]  /*5b30*/  ULEA UR44, UR4, UR44, 0x18 ;  /* 0x0000002c042c7291 */ /* 0x002fe2000f8ec0ff */
[----:B------:R-:W1:Y:S06]  /*5b40*/  LDCU UR43, c[0x0][0xb0c] ;  /* 0x00016180ff2b77ac */ /* 0x000e6c0008000800 */
[----:B------:R-:W1:Y:S01]  /*5b50*/  LDC.64 R76, c[0x0][0x8a8] ;  /* 0x00022a00ff4c7b82 */ /* 0x000e620000000a00 */
[----:B------:R-:W-:Y:S01]  /*5b60*/  UIADD3 UR4, UPT, UPT, UR44, 0x200, URZ ;  /* 0x000002002c047890 */ /* 0x000fe2000fffe0ff */
[----:B------:R-:W1:Y:S01]  /*5b70*/  LDCU UR39, c[0x0][0xb30] ;  /* 0x00016600ff2777ac */ /* 0x000e620008000800 */
[----:B------:R-:W4:Y:S04]  /*5b80*/  LDS R0, [UR44+0x180] ;  /* 0x0001802cff007984 */ /* 0x000f280008000800 */
[----:B------:R-:W-:Y:S01]  /*5b90*/  IMAD.U32 R88, RZ, RZ, UR4 ;  /* 0x00000004ff587e24 */ /* 0x000fe2000f8e00ff */
[----:B------:R-:W1:Y:S04]  /*5ba0*/  LDCU.64 UR56, c[0x0][0x888] ;  /* 0x00011100ff3877ac */ /* 0x000e680008000a00 */
[----:B------:R-:W-:Y:S01]  /*5bb0*/  LEA R97, R97, R88, 0x1 ;  /* 0x0000005861617211 */ /* 0x000fe200078e08ff */
[----:B------:R-:W1:Y:S04]  /*5bc0*/  LDCU.64 UR40, c[0x0][0xb28] ;  /* 0x00016500ff2877ac */ /* 0x000e680008000a00 */
[--C-:B------:R-:W-:Y:S01]  /*5bd0*/  IMAD R96, R96, -0x10, R97.reuse ;  /* 0xfffffff060607824 */ /* 0x100fe200078e0261 */
[----:B------:R-:W1:Y:S01]  /*5be0*/  LDCU.128 UR52, c[0x0][0xb10] ;  /* 0x00016200ff3477ac */ /* 0x000e620008000c00 */
[----:B------:R-:W-:Y:S01]  /*5bf0*/  IMAD R95, R98, -0x10, R97 ;  /* 0xfffffff0625f7824 */ /* 0x000fe200078e0261 */
[----:B------:R-:W1:Y:S01]  /*5c00*/  LDCU UR58, c[0x0][0x374] ;  /* 0x00006e80ff3a77ac */ /* 0x000e620008000800 */
[----:B------:R-:W-:Y:S01]  /*5c10*/  UMOV UR47, URZ ;  /* 0x000000ff002f7c82 */ /* 0x000fe20008000000 */
[----:B------:R-:W-:Y:S01]  /*5c20*/  UMOV UR46, URZ ;  /* 0x000000ff002e7c82 */ /* 0x000fe20008000000 */
[----:B--234-:R-:W-:-:S07]  /*5c30*/  IADD3 R37, PT, PT, R0, R37, RZ ;  /* 0x0000002500257210 */ /* 0x01cfce0007ffe0ff */
.L_x_148:
[----:B------:R-:W-:Y:S02]  /*5c40*/  LEA R3, R90, UR44, 0x3 ;  /* 0x0000002c5a037c11 */ /* 0x000fe4000f8e18ff */
[----:B------:R-:W-:Y:S02]  /*5c50*/  SHF.L.U32 R0, R92, 0x1f, RZ ;  /* 0x0000001f5c007819 */ /* 0x000fe400000006ff */
[----:B------:R-:W-:Y:S02]  /*5c60*/  LEA R5, R90, UR44, 0x4 ;  /* 0x0000002c5a057c11 */ /* 0x000fe4000f8e20ff */
[----:B--2---:R-:W2:Y:S02]  /*5c70*/  SYNCS.PHASECHK.TRANS64.TRYWAIT P0, [R3+URZ+0xd0], R0 ;  /* 0x0000d000030075a7 */ /* 0x004ea400080011ff */
[----:B-12---:R-:W-:Y:S05]  /*5c80*/  @!P0 BRA `(.L_x_105) ;  /* 0x0000004c00788947 */ /* 0x006fea0003800000 */
.L_x_207:
[----:B------:R-:W3:Y:S01]  /*5c90*/  LDS.128 R4, [R5+0x160] ;  /* 0x0001600005047984 */ /* 0x000ee20000000c00 */
[----:B------:R-:W-:Y:S01]  /*5ca0*/  UISETP.GE.AND UP0, UPT, UR42, 0x1, UPT ;  /* 0x000000012a00788c */ /* 0x000fe2000bf06270 */
[----:B------:R-:W-:Y:S01]  /*5cb0*/  @!PT LDS RZ, [RZ] ;  /* 0x00000000fffff984 */ /* 0x000fe20000000800 */
[----:B------:R-:W-:Y:S01]  /*5cc0*/  @!PT LDS RZ, [RZ] ;  /* 0x00000000fffff984 */ /* 0x000fe20000000800 */
[----:B------:R-:W-:Y:S01]  /*5cd0*/  @!PT LDS RZ, [RZ] ;  /* 0x00000000fffff984 */ /* 0x000fe20000000800 */
[----:B------:R-:W-:Y:S01]  /*5ce0*/  @!PT LDS RZ, [RZ] ;  /* 0x00000000fffff984 */ /* 0x000fe20000000800 */
[----:B------:R4:W-:Y:S06]  /*5cf0*/  MEMBAR.ALL.CTA ;  /* 0x0000000000007992 */ /* 0x0009ec0000008000 */
[----:B----4-:R-:W4:Y:S01]  /*5d00*/  FENCE.VIEW.ASYNC.S ;  /* 0x00000000000073c6 */ /* 0x010f220000000000 */
[----:B---3--:R-:W-:Y:S11]  /*5d10*/  LOP3.LUT P0, RZ, R6, 0x1, RZ, 0xc0, !PT ;  /* 0x0000000106ff7812 */ /* 0x008ff6000780c0ff */
[----:B------:R-:W-:Y:S02]  /*5d20*/  @!UPT UIADD3 URZ, UPT, UPT, URZ, URZ, URZ ;  /* 0x000000fffffff290 */ /* 0x000fe4000fffe0ff */
[----:B----4-:R-:W-:Y:S01]  /*5d30*/  VOTEU.ANY UP1, P0 ;  /* 0x0000000000ff7886 */ /* 0x010fe20000020100 */
[----:B------:R-:W-:Y:S01]  /*5d40*/  PLOP3.LUT P0, PT, PT, PT, UP1, 0x80, 0x8 ;  /* 0x000000000008781c */ /* 0x000fe20003f0f018 */
[----:B------:R-:W-:Y:S11]  /*5d50*/  UP2UR UR61, UPR, URZ, 0x2 ;  /* 0x00000002ff3d7883 */ /* 0x000ff60008000000 */
[----:B------:R-:W-:Y:S01]  /*5d60*/  @!UPT UIADD3 URZ, UPT, UPT, URZ, URZ, URZ ;  /* 0x000000fffffff290 */ /* 0x000fe2000fffe0ff */
[----:B--2---:R-:W-:Y:S02]  /*5d70*/  @P0 SHF.R.U32.HI R0, RZ, 0x10, R5 ;  /* 0x00000010ff000819 */ /* 0x004fe40000011605 */
        /* <DEDUP_REMOVED lines=12> */
[----:B------:R-:W3:Y:S01]  /*5e40*/  LDCU UR12, c[0x0][0xb20] ;  /* 0x00016400ff0c77ac */ /* 0x000ee20008000800 */
[----:B-1----:R-:W-:Y:S02]  /*5e50*/  UIMAD.WIDE.U32 UR4, UR58, UR55, URZ ;  /* 0x000000373a0472a5 */ /* 0x002fe4000f8e00ff */
[----:B------:R-:W-:Y:S02]  /*5e60*/  UIMAD.WIDE.U32 UR6, UR59, UR52, URZ ;  /* 0x000000343b0672a5 */ /* 0x000fe4000f8e00ff */
[----:B------:R-:W-:Y:S02]  /*5e70*/  UISETP.NE.AND UP0, UPT, UR54, 0x1, UPT ;  /* 0x000000013600788c */ /* 0x000fe4000bf05270 */
[----:B------:R-:W-:Y:S02]  /*5e80*/  UIMAD.WIDE.U32 UR8, UR37, UR55, URZ ;  /* 0x00000037250872a5 */ /* 0x000fe4000f8e00ff */
[----:B------:R-:W-:Y:S02]  /*5e90*/  UIMAD.WIDE.U32 UR10, UR38, UR52, URZ ;  /* 0x00000034260a72a5 */ /* 0x000fe4000f8e00ff */
[----:B------:R-:W-:Y:S02]  /*5ea0*/  UISETP.NE.AND UP1, UPT, UR43, 0x1, UPT ;  /* 0x000000012b00788c */ /* 0x000fe4000bf25270 */
[----:B------:R-:W-:Y:S01]  /*5eb0*/  UISETP.NE.AND UP2, UPT, UR42, 0x1, UPT ;  /* 0x000000012a00788c */ /* 0x000fe2000bf45270 */
[----:B------:R-:W-:Y:S02]  /*5ec0*/  UMOV UR4, UR5 ;  /* 0x0000000500047c82 */ /* 0x000fe40008000000 */
[----:B---3--:R-:W-:Y:S03]  /*5ed0*/  USHF.R.U32.HI UR5, URZ, UR12, UR4 ;  /* 0x0000000cff057299 */ /* 0x008fe60008011604 */
[----:B------:R-:W-:Y:S02]  /*5ee0*/  UMOV UR4, UR7 ;  /* 0x0000000700047c82 */ /* 0x000fe40008000000 */
[----:B------:R-:W-:Y:S02]  /*5ef0*/  USHF.R.U32.HI UR7, URZ, UR53, UR4 ;  /* 0x00000035ff077299 */ /* 0x000fe40008011604 */
[----:B------:R-:W-:Y:S02]  /*5f00*/  USEL UR4, UR58, UR5, !UP0 ;  /* 0x000000053a047287 */ /* 0x000fe4000c000000 */
[----:B------:R-:W-:Y:S01]  /*5f10*/  USEL UR7, UR59, UR7, !UP1 ;  /* 0x000000073b077287 */ /* 0x000fe2000c800000 */
[----:B------:R-:W-:Y:S01]  /*5f20*/  UMOV UR5, UR9 ;  /* 0x0000000900057c82 */ /* 0x000fe20008000000 */
[----:B------:R-:W-:Y:S02]  /*5f30*/  UIMAD.WIDE.U32 UR8, UR4, UR40, URZ ;  /* 0x00000028040872a5 */ /* 0x000fe4000f8e00ff */
[----:B------:R-:W-:Y:S03]  /*5f40*/  USHF.R.U32.HI UR6, URZ, UR12, UR5 ;  /* 0x0000000cff067299 */ /* 0x000fe60008011605 */
[----:B------:R-:W-:Y:S01]  /*5f50*/  UMOV UR5, UR11 ;  /* 0x0000000b00057c82 */ /* 0x000fe20008000000 */
[----:B------:R-:W-:Y:S02]  /*5f60*/  UIMAD.WIDE.U32 UR10, UR7, UR40, URZ ;  /* 0x00000028070a72a5 */ /* 0x000fe4000f8e00ff */
[----:B------:R-:W-:Y:S02]  /*5f70*/  USHF.R.U32.HI UR12, URZ, UR53, UR5 ;  /* 0x00000035ff0c7299 */ /* 0x000fe40008011605 */
[----:B------:R-:W-:Y:S01]  /*5f80*/  USEL UR6, UR37, UR6, !UP0 ;  /* 0x0000000625067287 */ /* 0x000fe2000c000000 */
[----:B------:R-:W-:Y:S02]  /*5f90*/  UMOV UR5, UR9 ;  /* 0x0000000900057c82 */ /* 0x000fe40008000000 */
[----:B------:R-:W-:Y:S01]  /*5fa0*/  UMOV UR10, UR11 ;  /* 0x0000000b000a7c82 */ /* 0x000fe20008000000 */
[----:B------:R-:W-:Y:S02]  /*5fb0*/  @UP2 USHF.R.U32.HI UR4, URZ, UR41, UR5 ;  /* 0x00000029ff042299 */ /* 0x000fe40008011605 */
[----:B------:R-:W-:Y:S02]  /*5fc0*/  @UP2 USHF.R.U32.HI UR7, URZ, UR41, UR10 ;  /* 0x00000029ff072299 */ /* 0x000fe4000801160a */
[----:B------:R-:W-:Y:S02]  /*5fd0*/  UIMAD UR4, UR42, UR4, URZ ;  /* 0x000000042a0472a4 */ /* 0x000fe4000f8e02ff */
        /* <DEDUP_REMOVED lines=8> */
[----:B------:R-:W-:Y:S02]  /*6060*/  USEL UR11, UR6, UR4, !UP2 ;  /* 0x00000004060b7287 */ /* 0x000fe4000d000000 */
[----:B------:R-:W-:Y:S02]  /*6070*/  UIADD3 UR8, UPT, UPT, -UR5, URZ, URZ ;  /* 0x000000ff05087290 */ /* 0x000fe4000fffe1ff */
[----:B------:R-:W-:Y:S01]  /*6080*/  UIADD3 UR10, UPT, UPT, -UR11, URZ, URZ ;  /* 0x000000ff0b0a7290 */ /* 0x000fe2000fffe1ff */
[----:B------:R-:W-:Y:S01]  /*6090*/  @!UP0 UMOV UR4, UR9 ;  /* 0x0000000900048c82 */ /* 0x000fe20008000000 */
[----:B------:R-:W-:Y:S02]  /*60a0*/  UIADD3 UR9, UPT, UPT, -UR6, URZ, URZ ;  /* 0x000000ff06097290 */ /* 0x000fe4000fffe1ff */
[----:B------:R-:W-:Y:S02]  /*60b0*/  @!UP0 USHF.R.U32.HI UR4, URZ, UR41, UR4 ;  /* 0x00000029ff048299 */ /* 0x000fe40008011604 */
[----:B------:R-:W-:Y:S02]  /*60c0*/  UIMAD UR10, UR42, UR10, UR6 ;  /* 0x0000000a2a0a72a4 */ /* 0x000fe4000f8e0206 */
[----:B------:R-:W-:Y:S04]  /*60d0*/  @!UP0 USEL UR4, UR5, UR4, !UP2 ;  /* 0x0000000405048287 */ /* 0x000fe8000d000000 */
[----:B------:R-:W-:Y:S02]  /*60e0*/  @!UP0 UIMAD UR10, UR7, UR10, UR4 ;  /* 0x0000000a070a82a4 */ /* 0x000fe4000f8e0204 */
[----:B------:R-:W-:Y:S02]  /*60f0*/  @!UP0 UIADD3 UR11, UPT, UPT, UR11, -UR4, URZ ;  /* 0x800000040b0b8290 */ /* 0x000fe4000fffe0ff */
[----:B------:R-:W-:Y:S02]  /*6100*/  UIMAD UR7, UR43, UR8, UR38 ;  /* 0x000000082b0772a4 */ /* 0x000fe4000f8e0226 */
[----:B------:R-:W-:Y:S02]  /*6110*/  @!UP0 UIMAD UR6, UR11, UR42, UR5 ;  /* 0x0000002a0b0682a4 */ /* 0x000fe4000f8e0205 */
[----:B------:R-:W-:Y:S01]  /*6120*/  UIMAD UR4, UR54, UR9, UR37 ;  /* 0x00000009360472a4 */ /* 0x000fe2000f8e0225 */
[----:B------:R-:W-:Y:S02]  /*6130*/  @!UP0 UMOV UR5, UR10 ;  /* 0x0000000a00058c82 */ /* 0x000fe40008000000 */
[----:B------:R-:W-:Y:S02]  /*6140*/  UIMAD UR38, UR5, UR43, UR7 ;  /* 0x0000002b052672a4 */ /* 0x000fe4000f8e0207 */
[----:B------:R-:W-:Y:S11]  /*6150*/  UIMAD UR37, UR6, UR54, UR4 ;  /* 0x00000036062572a4 */ /* 0x000ff6000f8e0204 */
[----:B------:R-:W-:Y:S01]  /*6160*/  @!UPT UIADD3 URZ, UPT, UPT, URZ, URZ, URZ ;  /* 0x000000fffffff290 */ /* 0x000fe2000fffe0ff */
.L_x_106:
[----:B-1----:R-:W-:Y:S01]  /*6170*/  UISETP.NE.AND UP0, UPT, UR39, 0x1, UPT ;  /* 0x000000012700788c */ /* 0x002fe2000bf05270 */
[----:B------:R-:W-:Y:S01]  /*6180*/  LOP3.LUT P0, RZ, R88, 0x1b0, RZ, 0xc0, !PT ;  /* 0x000001b058ff7812 */ /* 0x000fe2000780c0ff */
[----:B------:R-:W-:Y:S01]  /*6190*/  USHF.L.U32 UR50, UR16, 0x7, URZ ;  /* 0x0000000710327899 */ /* 0x000fe200080006ff */
[----:B------:R-:W-:Y:S01]  /*61a0*/  BSSY.RECONVERGENT B6, `(.L_x_107) ;  /* 0x0000034000067945 */ /* 0x000fe20003800200 */
[----:B------:R-:W-:Y:S01]  /*61b0*/  USHF.L.U32 UR49, UR20, 0x7, URZ ;  /* 0x0000000714317899 */ /* 0x000fe200080006ff */
[----:B------:R-:W-:Y:S06]  /*61c0*/  IADD3 R90, PT, PT, R90, 0x1, RZ ;  /* 0x000000015a5a7810 */ /* 0x000fec0007ffe0ff */
[----:B------:R-:W1:Y:S01]  /*61d0*/  @!UP0 LDCU.128 UR12, c[0x0][0xb10] ;  /* 0x00016200ff0c87ac */ /* 0x000e620008000c00 */
[----:B------:R-:W3:Y:S01]  /*61e0*/  @!UP0 LDCU UR5, c[0x0][0xb0c] ;  /* 0x00016180ff0587ac */ /* 0x000ee20008000800 */
[----:B------:R-:W4:Y:S01]  /*61f0*/  @!UP0 LDCU UR10, c[0x0][0xb20] ;  /* 0x00016400ff0a87ac */ /* 0x000f220008000800 */
[----:B-1----:R-:W-:Y:S02]  /*6200*/  UIMAD.WIDE.U32 UR8, UR38, UR12, URZ ;  /* 0x0000000c260872a5 */ /* 0x002fe4000f8e00ff */
[----:B------:R-:W-:Y:S02]  /*6210*/  UIMAD.WIDE.U32 UR6, UR37, UR15, URZ ;  /* 0x0000000f250672a5 */ /* 0x000fe4000f8e00ff */
[----:B------:R-:W-:Y:S03]  /*6220*/  @!UP0 UISETP.NE.AND UP1, UPT, UR14, 0x1, UPT ;  /* 0x000000010e00888c */ /* 0x000fe6000bf25270 */
[----:B------:R-:W-:Y:S01]  /*6230*/  @!UP0 UMOV UR4, UR9 ;  /* 0x0000000900048c82 */ /* 0x000fe20008000000 */
[----:B---3--:R-:W-:Y:S02]  /*6240*/  @!UP0 UISETP.NE.AND UP2, UPT, UR5, 0x1, UPT ;  /* 0x000000010500888c */ /* 0x008fe4000bf45270 */
[----:B------:R-:W-:Y:S01]  /*6250*/  @!UP0 USHF.R.U32.HI UR4, URZ, UR13, UR4 ;  /* 0x0000000dff048299 */ /* 0x000fe20008011604 */
[----:B------:R-:W-:Y:S02]  /*6260*/  @!UP0 UMOV UR6, UR7 ;  /* 0x0000000700068c82 */ /* 0x000fe40008000000 */
[----:B----4-:R-:W-:Y:S02]  /*6270*/  @!UP0 USHF.R.U32.HI UR6, URZ, UR10, UR6 ;  /* 0x0000000aff068299 */ /* 0x010fe40008011606 */
[----:B------:R-:W-:Y:S02]  /*6280*/  @!UP0 USEL UR7, UR38, UR4, !UP2 ;  /* 0x0000000426078287 */ /* 0x000fe4000d000000 */
[----:B------:R-:W-:Y:S04]  /*6290*/  @!UP0 USEL UR6, UR37, UR6, !UP1 ;  /* 0x0000000625068287 */ /* 0x000fe8000c800000 */
[----:B------:R-:W-:Y:S02]  /*62a0*/  @!UP0 UIADD3 UR4, UPT, UPT, -UR7, UR6, URZ ;  /* 0x0000000607048290 */ /* 0x000fe4000fffe1ff */
[----:B------:R-:W-:Y:S02]  /*62b0*/  @!UP0 UIADD3 UR6, UPT, UPT, UR7, -UR6, URZ ;  /* 0x8000000607068290 */ /* 0x000fe4000fffe0ff */
[----:B------:R-:W-:Y:S02]  /*62c0*/  @!UP0 UIMAD UR38, UR4, UR5, UR38 ;  /* 0x00000005042682a4 */ /* 0x000fe4000f8e0226 */
[----:B------:R-:W-:Y:S01]  /*62d0*/  @!UP0 UIMAD UR37, UR6, UR14, UR37 ;  /* 0x0000000e062582a4 */ /* 0x000fe2000f8e0225 */
[----:B------:R-:W-:Y:S11]  /*62e0*/  @!P0 BRA `(.L_x_108) ;  /* 0x00000000007c8947 */ /* 0x000ff60003800000 */
[----:B------:R-:W1:Y:S01]  /*62f0*/  LDCU.64 UR8, c[0x4][0x80] ;  /* 0x01001000ff0877ac */ /* 0x000e620008000a00 */
[----:B------:R-:W-:Y:S01]  /*6300*/  MOV R2, 0x0 ;  /* 0x0000000000027802 */ /* 0x000fe20000000f00 */
[----:B------:R-:W-:Y:S02]  /*6310*/  HFMA2 R12, -RZ, RZ, 0, 5.9604644775390625e-08 ;  /* 0x00000001ff0c7431 */ /* 0x000fe400000001ff */
[----:B------:R-:W-:Y:S01]  /*6320*/  IMAD.MOV.U32 R8, RZ, RZ, 0x70 ;  /* 0x00000070ff087424 */ /* 0x000fe200078e00ff */
[----:B------:R3:W4:Y:S01]  /*6330*/  LDC.64 R14, c[0x4][R2] ;  /* 0x01000000020e7b82 */ /* 0x0007220000000a00 */
[----:B------:R-:W2:Y:S01]  /*6340*/  LDCU.64 UR6, c[0x4][0x88] ;  /* 0x01001100ff0677ac */ /* 0x000ea20008000a00 */
[----:B------:R-:W-:Y:S01]  /*6350*/  IMAD.MOV.U32 R13, RZ, RZ, RZ ;  /* 0x000000ffff0d7224 */ /* 0x000fe200078e00ff */
[----:B------:R-:W2:Y:S01]  /*6360*/  LDCU.64 UR4, c[0x4][0x8] ;  /* 0x01000100ff0477ac */ /* 0x000ea20008000a00 */
[----:B-1----:R-:W-:Y:S01]  /*6370*/  MOV R5, UR9 ;  /* 0x0000000900057c02 */ /* 0x002fe20008000f00 */
[----:B------:R-:W-:Y:S01]  /*6380*/  IMAD.U32 R4, RZ, RZ, UR8 ;  /* 0x00000008ff047e24 */ /* 0x000fe2000f8e00ff */
[----:B--2---:R-:W-:Y:S01]  /*6390*/  MOV R7, UR7 ;  /* 0x0000000700077c02 */ /* 0x004fe20008000f00 */
[----:B------:R-:W-:Y:S01]  /*63a0*/  IMAD.U32 R6, RZ, RZ, UR6 ;  /* 0x00000006ff067e24 */ /* 0x000fe2000f8e00ff */
[----:B------:R-:W-:Y:S01]  /*63b0*/  MOV R11, UR5 ;  /* 0x00000005000b7c02 */ /* 0x000fe20008000f00 */
[----:B------:R-:W-:Y:S02]  /*63c0*/  IMAD.U32 R10, RZ, RZ, UR4 ;  /* 0x00000004ff0a7e24 */ /* 0x000fe4000f8e00ff */
[----:B------:R-:W-:Y:S07]  /*63d0*/  LEPC R20, `(.L_x_109) ;  /* 0x000000001014794e */ /* 0x000fee0000000000 */
[----:B---345:R-:W-:Y:S05]  /*63e0*/  CALL.ABS.NOINC R14 ;  /* 0x000000000e007343 */ /* 0x038fea0003c00000 */
.L_x_109:
[----:B------:R-:W1:Y:S01]  /*63f0*/  LDCU.64 UR8, c[0x4][0x80] ;  /* 0x01001000ff0877ac */ /* 0x000e620008000a00 */
[----:B------:R-:W2:Y:S01]  /*6400*/  LDC.64 R2, c[0x4][R2] ;  /* 0x0100000002027b82 */ /* 0x000ea20000000a00 */
[----:B------:R-:W-:Y:S02]  /*6410*/  HFMA2 R12, -RZ, RZ, 0, 5.9604644775390625e-08 ;  /* 0x00000001ff0c7431 */ /* 0x000fe400000001ff */
[----:B------:R-:W-:Y:S02]  /*6420*/  IMAD.MOV.U32 R8, RZ, RZ, 0x70 ;  /* 0x00000070ff087424 */ /* 0x000fe400078e00ff */
[----:B------:R-:W-:Y:S01]  /*6430*/  IMAD.MOV.U32 R13, RZ, RZ, RZ ;  /* 0x000000ffff0d7224 */ /* 0x000fe200078e00ff */
[----:B------:R-:W3:Y:S01]  /*6440*/  LDCU.64 UR6, c[0x4][0x88] ;  /* 0x01001100ff0677ac */ /* 0x000ee20008000a00 */
[----:B------:R-:W4:Y:S01]  /*6450*/  LDCU.64 UR4, c[0x4][0x8] ;  /* 0x01000100ff0477ac */ /* 0x000f220008000a00 */
[----:B-1----:R-:W-:Y:S02]  /*6460*/  MOV R4, UR8 ;  /* 0x0000000800047c02 */ /* 0x002fe40008000f00 */
[----:B------:R-:W-:Y:S02]  /*6470*/  MOV R5, UR9 ;  /* 0x0000000900057c02 */ /* 0x000fe40008000f00 */
[----:B---3--:R-:W-:Y:S01]  /*6480*/  MOV R7, UR7 ;  /* 0x0000000700077c02 */ /* 0x008fe20008000f00 */
[----:B------:R-:W-:Y:S01]  /*6490*/  IMAD.U32 R6, RZ, RZ, UR6 ;  /* 0x00000006ff067e24 */ /* 0x000fe2000f8e00ff */
[----:B----4-:R-:W-:Y:S01]  /*64a0*/  MOV R11, UR5 ;  /* 0x00000005000b7c02 */ /* 0x010fe20008000f00 */
[----:B------:R-:W-:Y:S02]  /*64b0*/  IMAD.U32 R10, RZ, RZ, UR4 ;  /* 0x00000004ff0a7e24 */ /* 0x000fe4000f8e00ff */
[----:B------:R-:W-:Y:S07]  /*64c0*/  LEPC R20, `(.L_x_108) ;  /* 0x000000001014794e */ /* 0x000fee0000000000 */
[----:B--2---:R-:W-:Y:S05]  /*64d0*/  CALL.ABS.NOINC R2 ;  /* 0x0000000002007343 */ /* 0x004fea0003c00000 */
.L_x_108:
[----:B------:R-:W-:Y:S05]  /*64e0*/  BSYNC.RECONVERGENT B6 ;  /* 0x0000000000067941 */ /* 0x000fea0003800200 */
.L_x_107:
[----:B------:R-:W-:Y:S02]  /*64f0*/  ISETP.NE.U32.AND P0, PT, RZ, UR56, PT ;  /* 0x00000038ff007c0c */ /* 0x000fe4000bf05070 */
[C---:B------:R-:W-:Y:S02]  /*6500*/  ISETP.NE.U32.AND P1, PT, R82.reuse, RZ, PT ;  /* 0x000000ff5200720c */ /* 0x040fe40003f25070 */
[----:B------:R-:W-:Y:S02]  /*6510*/  ISETP.NE.U32.AND P4, PT, R82, RZ, PT ;  /* 0x000000ff5200720c */ /* 0x000fe40003f85070 */
[----:B------:R-:W-:Y:S02]  /*6520*/  ISETP.NE.AND.EX P0, PT, RZ, UR57, PT, P0 ;  /* 0x00000039ff007c0c */ /* 0x000fe4000bf05300 */
[C---:B------:R-:W-:Y:S02]  /*6530*/  ISETP.NE.AND.EX P1, PT, R83.reuse, RZ, PT, P1 ;  /* 0x000000ff5300720c */ /* 0x040fe40003f25310 */
[----:B------:R-:W-:Y:S02]  /*6540*/  ISETP.NE.AND.EX P4, PT, R83, RZ, P0, P4 ;  /* 0x000000ff5300720c */ /* 0x000fe40000785340 */
[----:B------:R-:W-:Y:S02]  /*6550*/  ISETP.NE.U32.AND P5, PT, R78, RZ, PT ;  /* 0x000000ff4e00720c */ /* 0x000fe40003fa5070 */
[----:B------:R-:W-:Y:S02]  /*6560*/  ISETP.NE.U32.AND P3, PT, RZ, UR56, PT ;  /* 0x00000038ff007c0c */ /* 0x000fe4000bf65070 */
[----:B------:R-:W-:Y:S02]  /*6570*/  PLOP3.LUT P2, PT, PT, PT, PT, 0x8, 0x80 ;  /* 0x000000000080781c */ /* 0x000fe40003f4e170 */
[----:B------:R-:W-:Y:S02]  /*6580*/  ISETP.NE.AND.EX P5, PT, R79, RZ, PT, P5 ;  /* 0x000000ff4f00720c */ /* 0x000fe40003fa5350 */
[----:B------:R-:W-:Y:S03]  /*6590*/  ISETP.NE.AND.EX P3, PT, RZ, UR57, PT, P3 ;  /* 0x00000039ff007c0c */ /* 0x000fe6000bf65330 */
[----:B------:R-:W-:Y:S01]  /*65a0*/  @!P4 PLOP3.LUT P2, PT, P1, PT, PT, 0x80, 0x8 ;  /* 0x000000000008c81c */ /* 0x000fe20000f4f070 */
[----:B------:R-:W-:Y:S01]  /*65b0*/  @!UPT UIADD3 URZ, UPT, UPT, URZ, URZ, URZ ;  /* 0x000000fffffff290 */ /* 0x000fe2000fffe0ff */
[----:B------:R-:W-:Y:S11]  /*65c0*/  @!P1 BRA `(.L_x_110) ;  /* 0x0000000000309947 */ /* 0x000ff60003800000 */
[----:B------:R-:W-:Y:S01]  /*65d0*/  ISETP.NE.U32.AND P0, PT, R80, RZ, PT ;  /* 0x000000ff5000720c */ /* 0x000fe20003f05070 */
[----:B------:R-:W1:Y:S01]  /*65e0*/  LDCU.64 UR4, c[0x0][0x358] ;  /* 0x00006b00ff0477ac */ /* 0x000e620008000a00 */
[----:B------:R-:W-:Y:S02]  /*65f0*/  IMAD.MOV.U32 R84, RZ, RZ, 0x1 ;  /* 0x00000001ff547424 */ /* 0x000fe400078e00ff */
[----:B------:R-:W-:Y:S11]  /*6600*/  ISETP.NE.AND.EX P0, PT, R81, RZ, PT, P0 ;  /* 0x000000ff5100720c */ /* 0x000ff60003f05300 */
[----:B------:R-:W-:Y:S02]  /*6610*/  @!UPT UIADD3 URZ, UPT, UPT, URZ, URZ, URZ ;  /* 0x000000fffffff290 */ /* 0x000fe4000fffe0ff */
[----:B------:R-:W3:Y:S01]  /*6620*/  @P0 LDC.64 R2, c[0x0][0x888] ;  /* 0x00022200ff020b82 */ /* 0x000ee20000000a00 */
[----:B--2---:R-:W-:Y:S04]  /*6630*/  @P0 IMAD R0, R82, UR36, RZ ;  /* 0x0000002452000c24 */ /* 0x004fe8000f8e02ff */
[----:B---3--:R-:W-:Y:S04]  /*6640*/  @P0 IMAD.WIDE R2, R0, 0x4, R2 ;  /* 0x0000000400020825 */ /* 0x008fe800078e0202 */
[----:B------:R-:W-:Y:S01]  /*6650*/  HFMA2 R0, -RZ, RZ, 0, 5.9604644775390625e-08 ;  /* 0x00000001ff007431 */ /* 0x000fe200000001ff */
[----:B-1---5:R1:W5:Y:S04]  /*6660*/  @P0 LDG.E R41, desc[UR4][R2.64] ;  /* 0x0000000402290981 */ /* 0x022368000c1e1900 */
[----:B------:R-:W-:Y:S01]  /*6670*/  @!P0 PRMT R84, R0, 0x7610, R84 ;  /* 0x0000761000548816 */ /* 0x000fe20000000054 */
[----:B-1----:R-:W3:Y:S06]  /*6680*/  @!P0 LDC R41, c[0x0][0x880] ;  /* 0x00022000ff298b82 */ /* 0x002eec0000000800 */
.L_x_110:
[----:B------:R-:W-:Y:S05]  /*6690*/  @!P5 BRA `(.L_x_111) ;  /* 0x000000000024d947 */ /* 0x000fea0003800000 */
[----:B------:R-:W-:Y:S01]  /*66a0*/  ISETP.NE.U32.AND P0, PT, R76, RZ, PT ;  /* 0x000000ff4c00720c */ /* 0x000fe20003f05070 */
[----:B------:R-:W1:Y:S03]  /*66b0*/  LDCU.64 UR4, c[0x0][0x358] ;  /* 0x00006b00ff0477ac */ /* 0x000e660008000a00 */
[----:B------:R-:W-:Y:S11]  /*66c0*/  ISETP.NE.AND.EX P0, PT, R77, RZ, PT, P0 ;  /* 0x000000ff4d00720c */ /* 0x000ff60003f05300 */
[----:B------:R-:W-:Y:S02]  /*66d0*/  @!UPT UIADD3 URZ, UPT, UPT, URZ, URZ, URZ ;  /* 0x000000fffffff290 */ /* 0x000fe4000fffe0ff */
[----:B------:R-:W4:Y:S01]  /*66e0*/  @P0 LDC.64 R2, c[0x0][0x8a8] ;  /* 0x00022a00ff020b82 */ /* 0x000f220000000a00 */
[----:B--2---:R-:W-:Y:S04]  /*66f0*/  @P0 IMAD R0, R78, UR36, RZ ;  /* 0x000000244e000c24 */ /* 0x004fe8000f8e02ff */
[----:B----4-:R-:W-:Y:S05]  /*6700*/  @P0 IMAD.WIDE R2, R0, 0x4, R2 ;  /* 0x0000000400020825 */ /* 0x010fea00078e0202 */
[----:B-1---5:R1:W5:Y:S02]  /*6710*/  @P0 LDG.E R38, desc[UR4][R2.64] ;  /* 0x0000000402260981 */ /* 0x022364000c1e1900 */
[----:B-1----:R-:W4:Y:S02]  /*6720*/  @!P0 LDC R38, c[0x0][0x8a0] ;  /* 0x00022800ff268b82 */ /* 0x002f240000000800 */
.L_x_111:
[----:B---3-5:R-:W-:Y:S01]  /*6730*/  FSETP.NEU.AND P0, PT, R41, RZ, PT ;  /* 0x000000ff2900720b */ /* 0x028fe20003f0d000 */
[----:B------:R-:W-:Y:S01]  /*6740*/  BSSY B1, `(.L_x_112) ;  /* 0x0000038000017945 */ /* 0x000fe20003800000 */
[----:B------:R-:W-:Y:S01]  /*6750*/  SEL R3, RZ, 0xffffffff, P3 ;  /* 0xffffffffff037807 */ /* 0x000fe20001800000 */
[----:B------:R-:W-:Y:S01]  /*6760*/  IMAD.MOV.U32 R47, RZ, RZ, 0x1 ;  /* 0x00000001ff2f7424 */ /* 0x000fe200078e00ff */
[----:B------:R-:W-:Y:S01]  /*6770*/  @!P4 LOP3.LUT P3, RZ, R84, 0xff, RZ, 0xc0, !PT ;  /* 0x000000ff54ffc812 */ /* 0x000fe2000786c0ff */
[----:B------:R-:W-:Y:S01]  /*6780*/  IMAD R39, R36, 0x80, R37 ;  /* 0x0000008024277824 */ /* 0x000fe200078e0225 */
[----:B------:R-:W-:Y:S01]  /*6790*/  @!P4 SEL R2, RZ, 0xffffffff, P0 ;  /* 0xffffffffff02c807 */ /* 0x000fe20000000000 */
[----:B------:R-:W-:Y:S01]  /*67a0*/  IMAD R91, R98, -0x10, R96 ;  /* 0xfffffff0625b7824 */ /* 0x000fe200078e0260 */
[----:B------:R-:W-:Y:S01]  /*67b0*/  LOP3.LUT R94, R94, 0x1, RZ, 0x3c, !PT ;  /* 0x000000015e5e7812 */ /* 0x000fe200078e3cff */
[----:B------:R-:W-:Y:S01]  /*67c0*/  IMAD.MOV.U32 R46, RZ, RZ, RZ ;  /* 0x000000ffff2e7224 */ /* 0x000fe200078e00ff */
[----:B------:R-:W-:Y:S02]  /*67d0*/  @P2 SEL R2, R3, R2, !P3 ;  /* 0x0000000203022207 */ /* 0x000fe40005800000 */
[----:B------:R-:W-:Y:S02]  /*67e0*/  CS2R R74, SRZ ;  /* 0x00000000004a7805 */ /* 0x000fe4000001ff00 */
[----:B------:R-:W-:Y:S02]  /*67f0*/  LEA R101, R36, UR44, 0x3 ;  /* 0x0000002c24657c11 */ /* 0x000fe4000f8e18ff */
[----:B------:R-:W-:Y:S02]  /*6800*/  CS2R R72, SRZ ;  /* 0x0000000000487805 */ /* 0x000fe4000001ff00 */
[----:B------:R-:W-:Y:S02]  /*6810*/  @!P4 LOP3.LUT R2, R2, 0x1, RZ, 0xc0, !PT ;  /* 0x000000010202c812 */ /* 0x000fe400078ec0ff */
[----:B------:R-:W-:Y:S02]  /*6820*/  CS2R R66, SRZ ;  /* 0x0000000000427805 */ /* 0x000fe4000001ff00 */
[----:B--2---:R-:W-:Y:S02]  /*6830*/  SHF.L.U32 R0, R93, 0x1f, RZ ;  /* 0x0000001f5d007819 */ /* 0x004fe400000006ff */
[----:B------:R-:W-:Y:S02]  /*6840*/  CS2R R64, SRZ ;  /* 0x0000000000407805 */ /* 0x000fe4000001ff00 */
[----:B------:R-:W-:Y:S02]  /*6850*/  ISETP.NE.U32.OR P5, PT, R2, 0x1, P4 ;  /* 0x000000010200780c */ /* 0x000fe400027a5470 */
[----:B------:R-:W-:Y:S02]  /*6860*/  CS2R R58, SRZ ;  /* 0x00000000003a7805 */ /* 0x000fe4000001ff00 */
[----:B------:R-:W-:Y:S02]  /*6870*/  LOP3.LUT P4, R89, R84, 0xff, RZ, 0xc0, !PT ;  /* 0x000000ff54597812 */ /* 0x000fe4000788c0ff */
[----:B------:R-:W-:Y:S02]  /*6880*/  CS2R R56, SRZ ;  /* 0x0000000000387805 */ /* 0x000fe4000001ff00 */
[----:B------:R-:W-:Y:S02]  /*6890*/  SEL R2, RZ, 0xffffffff, P0 ;  /* 0xffffffffff027807 */ /* 0x000fe40000000000 */
[----:B------:R-:W-:Y:S02]  /*68a0*/  CS2R R50, SRZ ;  /* 0x0000000000327805 */ /* 0x000fe4000001ff00 */
[----:B------:R-:W-:Y:S02]  /*68b0*/  P2R R100, PR, RZ, 0x20 ;  /* 0x00000020ff647803 */ /* 0x000fe40000000000 */
[----:B------:R-:W-:Y:S02]  /*68c0*/  CS2R R48, SRZ ;  /* 0x0000000000307805 */ /* 0x000fe4000001ff00 */
[----:B------:R-:W-:Y:S04]  /*68d0*/  @P1 SEL R2, R3, R2, !P4 ;  /* 0x0000000203021207 */ /* 0x000fe80006000000 */
[----:B------:R-:W-:Y:S02]  /*68e0*/  LOP3.LUT R2, R2, 0x1, RZ, 0xc0, !PT ;  /* 0x0000000102027812 */ /* 0x000fe400078ec0ff */
[----:B------:R-:W-:Y:S02]  /*68f0*/  @P5 SHF.L.U32 R4, R94, 0x1f, RZ ;  /* 0x0000001f5e045819 */ /* 0x000fe400000006ff */
[----:B------:R-:W-:Y:S02]  /*6900*/  ISETP.NE.U32.AND P0, PT, R2, 0x1, PT ;  /* 0x000000010200780c */ /* 0x000fe40003f05070 */
[----:B------:R-:W1:Y:S02]  /*6910*/  @P5 SYNCS.PHASECHK.TRANS64.TRYWAIT P3, [UR44+0x80], R4 ;  /* 0x00008004ff0055a7 */ /* 0x000e64000806112c */
[----:B------:R-:W-:Y:S01]  /*6920*/  P2R R60, PR, RZ, 0x1 ;  /* 0x00000001ff3c7803 */ /* 0x000fe20000000000 */
[----:B------:R2:W3:Y:S01]  /*6930*/  SYNCS.PHASECHK.TRANS64.TRYWAIT P2, [R101+URZ+0xf0], R0 ;  /* 0x0000f000650075a7 */ /* 0x0004e200080411ff */
[----:B-1----:R-:W-:Y:S01]  /*6940*/  @P5 SEL R47, RZ, 0x1, !P3 ;  /* 0x00000001ff2f5807 */ /* 0x002fe20005800000 */
[----:B--2---:R-:W-:Y:S06]  /*6950*/  @!P5 BRA `(.L_x_113) ;  /* 0x000000000058d947 */ /* 0x004fec0003800000 */
[----:B------:R-:W-:Y:S01]  /*6960*/  IMAD.MOV.U32 R75, RZ, RZ, RZ ;  /* 0x000000ffff4b7224 */ /* 0x000fe200078e00ff */
[----:B------:R-:W-:Y:S01]  /*6970*/  ISETP.NE.AND P0, PT, R47, RZ, PT ;  /* 0x000000ff2f00720c */ /* 0x000fe20003f05270 */
[----:B------:R-:W-:Y:S01]  /*6980*/  BSSY B0, `(.L_x_114) ;  /* 0x000000c000007945 */ /* 0x000fe20003800000 */
[----:B------:R-:W-:Y:S02]  /*6990*/  CS2R R50, SRZ ;  /* 0x0000000000327805 */ /* 0x000fe4000001ff00 */
[----:B------:R-:W-:Y:S02]  /*69a0*/  CS2R R48, SRZ ;  /* 0x0000000000307805 */ /* 0x000fe4000001ff00 */
[----:B------:R-:W-:Y:S02]  /*69b0*/  CS2R R58, SRZ ;  /* 0x00000000003a7805 */ /* 0x000fe4000001ff00 */
[----:B------:R-:W-:Y:S02]  /*69c0*/  CS2R R56, SRZ ;  /* 0x0000000000387805 */ /* 0x000fe4000001ff00 */
[----:B------:R-:W-:Y:S02]  /*69d0*/  CS2R R66, SRZ ;  /* 0x0000000000427805 */ /* 0x000fe4000001ff00 */
[----:B------:R-:W-:Y:S02]  /*69e0*/  CS2R R64, SRZ ;  /* 0x0000000000407805 */ /* 0x000fe4000001ff00 */
[----:B------:R-:W-:Y:S01]  /*69f0*/  CS2R R72, SRZ ;  /* 0x0000000000487805 */ /* 0x000fe2000001ff00 */
[----:B------:R-:W-:Y:S06]  /*6a00*/  @P0 BRA `(.L_x_115) ;  /* 0x00000000000c0947 */ /* 0x000fec0003800000 */
[----:B------:R-:W-:Y:S04]  /*6a10*/  SHF.L.U32 R3, R94, 0x1f, RZ ;  /* 0x0000001f5e037819 */ /* 0x000fe800000006ff */
[----:B------:R-:W1:Y:S02]  /*6a20*/  SYNCS.PHASECHK.TRANS64.TRYWAIT P0, [UR44+0x80], R3 ;  /* 0x00008003ff0075a7 */ /* 0x000e64000800112c */
[----:B-1----:R-:W-:Y:S05]  /*6a30*/  @!P0 BRA `(.L_x_116) ;  /* 0x0000004000208947 */ /* 0x002fea0003800000 */
.L_x_115:
[----:B------:R-:W-:Y:S05]  /*6a40*/  BSYNC B0 ;  /* 0x0000000000007941 */ /* 0x000fea0003800000 */
.L_x_114:
[----:B------:R-:W-:Y:S01]  /*6a50*/  ISETP.NE.AND P0, PT, R60, RZ, PT ;  /* 0x000000ff3c00720c */ /* 0x000fe20003f05270 */
[----:B------:R-:W-:Y:S11]  /*6a60*/  HFMA2 R46, -RZ, RZ, 0, 5.9604644775390625e-08 ;  /* 0x00000001ff2e7431 */ /* 0x000ff600000001ff */
[----:B------:R-:W-:Y:S01]  /*6a70*/  @!UPT UIADD3 URZ, UPT, UPT, URZ, URZ, URZ ;  /* 0x000000fffffff290 */ /* 0x000fe2000fffe0ff */
[----:B------:R2:W1:Y:S04]  /*6a80*/  @P0 LDS.128 R48, [R97] ;  /* 0x0000000061300984 */ /* 0x0004680000000c00 */
[----:B------:R2:W1:Y:S04]  /*6a90*/  @P0 LDS.128 R56, [R96+0x10] ;  /* 0x0000100060380984 */ /* 0x0004680000000c00 */
[----:B------:R2:W1:Y:S04]  /*6aa0*/  @P0 LDS.128 R64, [R95+0x20] ;  /* 0x000020005f400984 */ /* 0x0004680000000c00 */
[----:B------:R2:W1:Y:S02]  /*6ab0*/  @P0 LDS.128 R72, [R91+0x30] ;  /* 0x000030005b480984 */ /* 0x0004640000000c00 */
.L_x_113:
[----:B------:R-:W-:Y:S05]  /*6ac0*/  BSYNC B1 ;  /* 0x0000000000017941 */ /* 0x000fea0003800000 */
.L_x_112:
[----:B-1----:R-:W-:Y:S04]  /*6ad0*/  SHF.R.U32.HI R2, RZ, 0x15, R39 ;  /* 0x00000015ff027819 */ /* 0x002fe80000011627 */
[----:B------:R-:W-:Y:S01]  /*6ae0*/  LOP3.LUT P0, RZ, R2, 0x3, R85, 0x48, !PT ;  /* 0x0000000302ff7812 */ /* 0x000fe20007804855 */
[----:B------:R-:W-:Y:S01]  /*6af0*/  @!UPT UIADD3 URZ, UPT, UPT, URZ, URZ, URZ ;  /* 0x000000fffffff290 */ /* 0x000fe2000fffe0ff */
[----:B---3--:R-:W-:Y:S11]  /*6b00*/  @P2 BRA `(.L_x_117) ;  /* 0x0000000000082947 */ /* 0x008ff60003800000 */
[----:B------:R-:W1:Y:S02]  /*6b10*/  SYNCS.PHASECHK.TRANS64.TRYWAIT P1, [R101+URZ+0xf0], R0 ;  /* 0x0000f000650075a7 */ /* 0x000e6400080211ff */
[----:B-1----:R-:W-:Y:S05]  /*6b20*/  @!P1 BRA `(.L_x_118) ;  /* 0x0000003c00fc9947 */ /* 0x002fea0003800000 */
.L_x_117:
[----:B------:R-:W-:Y:S05]  /*6b30*/  @!P0 BRA `(.L_x_119) ;  /* 0x0000000000408947 */ /* 0x000fea0003800000 */
[----:B------:R-:W3:Y:S01]  /*6b40*/  LDCU.64 UR8, c[0x4][0x70] ;  /* 0x01000e00ff0877ac */ /* 0x000ee20008000a00 */
[----:B------:R-:W-:Y:S01]  /*6b50*/  MOV R3, 0x0 ;  /* 0x0000000000037802 */ /* 0x000fe20000000f00 */
[----:B------:R-:W-:Y:S02]  /*6b60*/  HFMA2 R12, -RZ, RZ, 0, 5.9604644775390625e-08 ;  /* 0x00000001ff0c7431 */ /* 0x000fe400000001ff */
[----:B------:R-:W-:Y:S02]  /*6b70*/  IMAD.MOV.U32 R8, RZ, RZ, 0x192 ;  /* 0x00000192ff087424 */ /* 0x000fe400078e00ff */
[----:B------:R-:W-:Y:S01]  /*6b80*/  IMAD.MOV.U32 R13, RZ, RZ, RZ ;  /* 0x000000ffff0d7224 */ /* 0x000fe200078e00ff */
[----:B------:R-:W5:Y:S01]  /*6b90*/  LDCU.64 UR6, c[0x4][0x78] ;  /* 0x01000f00ff0677ac */ /* 0x000f620008000a00 */
[----:B------:R-:W1:Y:S01]  /*6ba0*/  LDC.64 R2, c[0x4][R3] ;  /* 0x0100000003027b82 */ /* 0x000e620000000a00 */
[----:B------:R-:W2:Y:S01]  /*6bb0*/  LDCU.64 UR4, c[0x4][0x10] ;  /* 0x01000200ff0477ac */ /* 0x000ea20008000a00 */
[----:B---3--:R-:W-:Y:S01]  /*6bc0*/  MOV R5, UR9 ;  /* 0x0000000900057c02 */ /* 0x008fe20008000f00 */
[----:B------:R-:W-:Y:S01]  /*6bd0*/  IMAD.U32 R4, RZ, RZ, UR8 ;  /* 0x00000008ff047e24 */ /* 0x000fe2000f8e00ff */
[----:B-----5:R-:W-:Y:S01]  /*6be0*/  MOV R7, UR7 ;  /* 0x0000000700077c02 */ /* 0x020fe20008000f00 */
[----:B------:R-:W-:Y:S01]  /*6bf0*/  IMAD.U32 R6, RZ, RZ, UR6 ;  /* 0x00000006ff067e24 */ /* 0x000fe2000f8e00ff */
[----:B--2---:R-:W-:Y:S01]  /*6c00*/  MOV R11, UR5 ;  /* 0x00000005000b7c02 */ /* 0x004fe20008000f00 */
[----:B------:R-:W-:Y:S02]  /*6c10*/  IMAD.U32 R10, RZ, RZ, UR4 ;  /* 0x00000004ff0a7e24 */ /* 0x000fe4000f8e00ff */
[----:B------:R-:W-:Y:S07]  /*6c20*/  LEPC R20, `(.L_x_119) ;  /* 0x000000001014794e */ /* 0x000fee0000000000 */
[----:B-1--4-:R-:W-:Y:S05]  /*6c30*/  CALL.ABS.NOINC R2 ;  /* 0x0000000002007343 */ /* 0x012fea0003c00000 */
.L_x_119:
[C---:B------:R-:W-:Y:S01]  /*6c40*/  SHF.L.U32 R40, R48.reuse, 0x10, RZ ;  /* 0x0000001030287819 */ /* 0x040fe200000006ff */
[----:B------:R-:W-:Y:S05]  /*6c50*/  WARPSYNC.ALL ;  /* 0x0000000000007948 */ /* 0x000fea0003800000 */
[----:B------:R-:W-:Y:S01]  /*6c60*/  R2UR UR4, R39 ;  /* 0x00000000270472ca */ /* 0x000fe200000e0000 */
[----:B------:R-:W-:Y:S01]  /*6c70*/  BSSY.RECONVERGENT B0, `(.L_x_120) ;  /* 0x0000088000007945 */ /* 0x000fe20003800200 */
[----:B------:R-:W-:Y:S02]  /*6c80*/  LOP3.LUT R43, R48, 0xffff0000, RZ, 0xc0, !PT ;  /* 0xffff0000302b7812 */ /* 0x000fe400078ec0ff */
[----:B------:R-:W-:Y:S02]  /*6c90*/  SHF.L.U32 R42, R49, 0x10, RZ ;  /* 0x00000010312a7819 */ /* 0x000fe400000006ff */
[----:B------:R-:W-:Y:S02]  /*6ca0*/  SHF.L.U32 R45, R51, 0x10, RZ ;  /* 0x00000010332d7819 */ /* 0x000fe400000006ff */
[----:B------:R-:W-:Y:S02]  /*6cb0*/  LOP3.LUT R44, R75, 0xffff0000, RZ, 0xc0, !PT ;  /* 0xffff00004b2c7812 */ /* 0x000fe400078ec0ff */
[----:B------:R-:W-:Y:S03]  /*6cc0*/  ISETP.NE.AND P0, PT, R99, RZ, PT ;  /* 0x000000ff6300720c */ /* 0x000fe60003f05270 */
[----:B------:R-:W1:Y:S02]  /*6cd0*/  LDTM.x32 R4, tmem[UR4] ;  /* 0x00000004000479ee */ /* 0x000e6400082c0000 */
[C---:B-1--4-:R-:W-:Y:S01]  /*6ce0*/  FMUL R0, R38.reuse, R4 ;  /* 0x0000000426007220 */ /* 0x052fe20000400000 */
[C---:B------:R-:W-:Y:S01]  /*6cf0*/  FMUL R2, R38.reuse, R5 ;  /* 0x0000000526027220 */ /* 0x040fe20000400000 */
[C---:B------:R-:W-:Y:S01]  /*6d00*/  FMUL R3, R38.reuse, R6 ;  /* 0x0000000626037220 */ /* 0x040fe20000400000 */
[----:B------:R-:W-:Y:S01]  /*6d10*/  FMUL R7, R38, R7 ;  /* 0x0000000726077220 */ /* 0x000fe20000400000 */
[----:B------:R-:W-:Y:S01]  /*6d20*/  FFMA R0, R41, R40, R0 ;  /* 0x0000002829007223 */ /* 0x000fe20000000000 */
[----:B------:R-:W-:Y:S01]  /*6d30*/  LOP3.LUT R40, R49, 0xffff0000, RZ, 0xc0, !PT ;  /* 0xffff000031287812 */ /* 0x000fe200078ec0ff */
[C---:B------:R-:W-:Y:S01]  /*6d40*/  FFMA R2, R41.reuse, R43, R2 ;  /* 0x0000002b29027223 */ /* 0x040fe20000000002 */
[C---:B------:R-:W-:Y:S01]  /*6d50*/  SHF.L.U32 R43, R50.reuse, 0x10, RZ ;  /* 0x00000010322b7819 */ /* 0x040fe200000006ff */
[C---:B------:R-:W-:Y:S01]  /*6d60*/  FFMA R3, R41.reuse, R42, R3 ;  /* 0x0000002a29037223 */ /* 0x040fe20000000003 */
[----:B------:R-:W-:Y:S01]  /*6d70*/  LOP3.LUT R42, R50, 0xffff0000, RZ, 0xc0, !PT ;  /* 0xffff0000322a7812 */ /* 0x000fe200078ec0ff */
[----:B------:R-:W-:Y:S01]  /*6d80*/  FMUL R4, R38, R8 ;  /* 0x0000000826047220 */ /* 0x000fe20000400000 */
[----:B------:R-:W-:Y:S01]  /*6d90*/  F2FP.BF16.F32.PACK_AB R52, R2, R0 ;  /* 0x000000000234723e */ /* 0x000fe200000010ff */
[----:B------:R-:W-:Y:S01]  /*6da0*/  FFMA R7, R41, R40, R7 ;  /* 0x0000002829077223 */ /* 0x000fe20000000007 */
[----:B------:R-:W-:Y:S01]  /*6db0*/  LOP3.LUT R40, R51, 0xffff0000, RZ, 0xc0, !PT ;  /* 0xffff000033287812 */ /* 0x000fe200078ec0ff */
[C---:B------:R-:W-:Y:S01]  /*6dc0*/  FMUL R5, R38.reuse, R9 ;  /* 0x0000000926057220 */ /* 0x040fe20000400000 */
[C---:B------:R-:W-:Y:S01]  /*6dd0*/  FMUL R6, R38.reuse, R10 ;  /* 0x0000000a26067220 */ /* 0x040fe20000400000 */
[----:B------:R-:W-:Y:S01]  /*6de0*/  FMUL R11, R38, R11 ;  /* 0x0000000b260b7220 */ /* 0x000fe20000400000 */
[----:B------:R-:W-:Y:S01]  /*6df0*/  F2FP.BF16.F32.PACK_AB R53, R7, R3 ;  /* 0x000000030735723e */ /* 0x000fe200000010ff */
[C---:B------:R-:W-:Y:S01]  /*6e00*/  FFMA R4, R41.reuse, R43, R4 ;  /* 0x0000002b29047223 */ /* 0x040fe20000000004 */
[C---:B------:R-:W-:Y:S01]  /*6e10*/  SHF.L.U32 R43, R56.reuse, 0x10, RZ ;  /* 0x00000010382b7819 */ /* 0x040fe200000006ff */
[----:B------:R-:W-:Y:S01]  /*6e20*/  FFMA R5, R41, R42, R5 ;  /* 0x0000002a29057223 */ /* 0x000fe20000000005 */
[----:B------:R-:W-:Y:S01]  /*6e30*/  LOP3.LUT R42, R57, 0xffff0000, RZ, 0xc0, !PT ;  /* 0xffff0000392a7812 */ /* 0x000fe200078ec0ff */
[----:B------:R-:W-:Y:S01]  /*6e40*/  FFMA R6, R41, R45, R6 ;  /* 0x0000002d29067223 */ /* 0x000fe20000000006 */
[----:B------:R-:W-:Y:S01]  /*6e50*/  SHF.L.U32 R45, R57, 0x10, RZ ;  /* 0x00000010392d7819 */ /* 0x000fe200000006ff */
[----:B------:R-:W-:Y:S01]  /*6e60*/  FFMA R11, R41, R40, R11 ;  /* 0x00000028290b7223 */ /* 0x000fe2000000000b */
[----:B------:R-:W-:Y:S01]  /*6e70*/  LOP3.LUT R40, R56, 0xffff0000, RZ, 0xc0, !PT ;  /* 0xffff000038287812 */ /* 0x000fe200078ec0ff */
[C---:B------:R-:W-:Y:S01]  /*6e80*/  FMUL R8, R38.reuse, R12 ;  /* 0x0000000c26087220 */ /* 0x040fe20000400000 */
[----:B------:R-:W-:Y:S01]  /*6e90*/  F2FP.BF16.F32.PACK_AB R54, R5, R4 ;  /* 0x000000040536723e */ /* 0x000fe200000010ff */
[C---:B------:R-:W-:Y:S01]  /*6ea0*/  FMUL R9, R38.reuse, R13 ;  /* 0x0000000d26097220 */ /* 0x040fe20000400000 */
[----:B------:R-:W-:Y:S01]  /*6eb0*/  F2FP.BF16.F32.PACK_AB R55, R11, R6 ;  /* 0x000000060b37723e */ /* 0x000fe200000010ff */
[C---:B------:R-:W-:Y:S01]  /*6ec0*/  FMUL R10, R38.reuse, R14 ;  /* 0x0000000e260a7220 */ /* 0x040fe20000400000 */
[----:B------:R-:W-:Y:S01]  /*6ed0*/  FMUL R15, R38, R15 ;  /* 0x0000000f260f7220 */ /* 0x000fe20000400000 */
[----:B------:R-:W-:Y:S01]  /*6ee0*/  FFMA R8, R41, R43, R8 ;  /* 0x0000002b29087223 */ /* 0x000fe20000000008 */
[----:B------:R-:W-:Y:S01]  /*6ef0*/  SHF.L.U32 R43, R59, 0x10, RZ ;  /* 0x000000103b2b7819 */ /* 0x000fe200000006ff */
[C---:B------:R-:W-:Y:S01]  /*6f00*/  FFMA R9, R41.reuse, R40, R9 ;  /* 0x0000002829097223 */ /* 0x040fe20000000009 */
[C---:B------:R-:W-:Y:S01]  /*6f10*/  SHF.L.U32 R40, R58.reuse, 0x10, RZ ;  /* 0x000000103a287819 */ /* 0x040fe200000006ff */
        /* <DEDUP_REMOVED lines=8> */
[----:B------:R-:W-:Y:S01]  /*6fa0*/  FMUL R14, R38, R18 ;  /* 0x00000012260e7220 */ /* 0x000fe20000400000 */
[----:B------:R-:W-:Y:S01]  /*6fb0*/  FFMA R12, R41, R40, R12 ;  /* 0x00000028290c7223 */ /* 0x000fe2000000000c */
[----:B------:R-:W-:Y:S01]  /*6fc0*/  LOP3.LUT R40, R59, 0xffff0000, RZ, 0xc0, !PT ;  /* 0xffff00003b287812 */ /* 0x000fe200078ec0ff */
[C---:B------:R-:W-:Y:S01]  /*6fd0*/  FFMA R13, R41.reuse, R42, R13 ;  /* 0x0000002a290d7223 */ /* 0x040fe2000000000d */
[----:B------:R-:W-:Y:S01]  /*6fe0*/  LOP3.LUT R42, R64, 0xffff0000, RZ, 0xc0, !PT ;  /* 0xffff0000402a7812 */ /* 0x000fe200078ec0ff */
[----:B------:R-:W-:Y:S01]  /*6ff0*/  FMUL R19, R38, R19 ;  /* 0x0000001326137220 */ /* 0x000fe20000400000 */
[----:B------:R-:W-:Y:S01]  /*7000*/  FFMA R14, R41, R43, R14 ;  /* 0x0000002b290e7223 */ /* 0x000fe2000000000e */
[----:B------:R-:W-:Y:S01]  /*7010*/  SHF.L.U32 R43, R64, 0x10, RZ ;  /* 0x00000010402b7819 */ /* 0x000fe200000006ff */
[----:B------:R1:W-:Y:S01]  /*7020*/  STS.128 [R97], R52 ;  /* 0x0000003461007388 */ /* 0x0003e20000000c00 */
[----:B------:R-:W-:Y:S01]  /*7030*/  F2FP.BF16.F32.PACK_AB R70, R13, R12 ;  /* 0x0000000c0d46723e */ /* 0x000fe200000010ff */
[C---:B------:R-:W-:Y:S01]  /*7040*/  FMUL R16, R38.reuse, R20 ;  /* 0x0000001426107220 */ /* 0x040fe20000400000 */
        /* <DEDUP_REMOVED lines=8> */
[C---:B------:R-:W-:Y:S01]  /*70d0*/  FFMA R17, R41.reuse, R42, R17 ;  /* 0x0000002a29117223 */ /* 0x040fe20000000011 */
[----:B------:R-:W-:Y:S01]  /*70e0*/  FFMA R18, R41, R45, R18 ;  /* 0x0000002d29127223 */ /* 0x000fe20000000012 */
[----:B------:R1:W-:Y:S01]  /*70f0*/  STS.128 [R96+0x10], R68 ;  /* 0x0000104460007388 */ /* 0x0003e20000000c00 */
[----:B------:R-:W-:Y:S01]  /*7100*/  SHF.L.U32 R45, R67, 0x10, RZ ;  /* 0x00000010432d7819 */ /* 0x000fe200000006ff */
[----:B------:R-:W-:Y:S01]  /*7110*/  FFMA R23, R41, R40, R23 ;  /* 0x0000002829177223 */ /* 0x000fe20000000017 */
[----:B------:R-:W-:Y:S01]  /*7120*/  LOP3.LUT R40, R66, 0xffff0000, RZ, 0xc0, !PT ;  /* 0xffff000042287812 */ /* 0x000fe200078ec0ff */
[C---:B------:R-:W-:Y:S01]  /*7130*/  FMUL R20, R38.reuse, R24 ;  /* 0x0000001826147220 */ /* 0x040fe20000400000 */
[----:B------:R-:W-:Y:S01]  /*7140*/  LOP3.LUT R42, R67, 0xffff0000, RZ, 0xc0, !PT ;  /* 0xffff0000432a7812 */ /* 0x000fe200078ec0ff */
[C---:B------:R-:W-:Y:S01]  /*7150*/  FMUL R21, R38.reuse, R25 ;  /* 0x0000001926157220 */ /* 0x040fe20000400000 */
[----:B------:R-:W-:Y:S01]  /*7160*/  F2FP.BF16.F32.PACK_AB R104, R17, R16 ;  /* 0x000000101168723e */ /* 0x000fe200000010ff */
[C---:B------:R-:W-:Y:S01]  /*7170*/  FMUL R22, R38.reuse, R26 ;  /* 0x0000001a26167220 */ /* 0x040fe20000400000 */
[----:B------:R-:W-:Y:S01]  /*7180*/  FMUL R27, R38, R27 ;  /* 0x0000001b261b7220 */ /* 0x000fe20000400000 */
[C---:B------:R-:W-:Y:S01]  /*7190*/  FFMA R20, R41.reuse, R43, R20 ;  /* 0x0000002b29147223 */ /* 0x040fe20000000014 */
[C---:B------:R-:W-:Y:S01]  /*71a0*/  FFMA R21, R41.reuse, R40, R21 ;  /* 0x0000002829157223 */ /* 0x040fe20000000015 */
[C---:B------:R-:W-:Y:S01]  /*71b0*/  FFMA R22, R41.reuse, R45, R22 ;  /* 0x0000002d29167223 */ /* 0x040fe20000000016 */
[----:B------:R-:W-:Y:S01]  /*71c0*/  FFMA R27, R41, R42, R27 ;  /* 0x0000002a291b7223 */ /* 0x000fe2000000001b */
[----:B------:R-:W-:Y:S01]  /*71d0*/  SHF.L.U32 R40, R72, 0x10, RZ ;  /* 0x0000001048287819 */ /* 0x000fe200000006ff */
[----:B------:R-:W-:Y:S01]  /*71e0*/  FMUL R24, R38, R28 ;  /* 0x0000001c26187220 */ /* 0x000fe20000400000 */
[----:B------:R-:W-:Y:S01]  /*71f0*/  LOP3.LUT R42, R72, 0xffff0000, RZ, 0xc0, !PT ;  /* 0xffff0000482a7812 */ /* 0x000fe200078ec0ff */
[C---:B------:R-:W-:Y:S01]  /*7200*/  FMUL R25, R38.reuse, R29 ;  /* 0x0000001d26197220 */ /* 0x040fe20000400000 */
[----:B------:R-:W-:Y:S01]  /*7210*/  SHF.L.U32 R43, R73, 0x10, RZ ;  /* 0x00000010492b7819 */ /* 0x000fe200000006ff */
[C---:B------:R-:W-:Y:S01]  /*7220*/  FMUL R26, R38.reuse, R30 ;  /* 0x0000001e261a7220 */ /* 0x040fe20000400000 */
[C---:B------:R-:W-:Y:S01]  /*7230*/  FFMA R24, R41.reuse, R40, R24 ;  /* 0x0000002829187223 */ /* 0x040fe20000000018 */
[----:B------:R-:W-:Y:S01]  /*7240*/  FFMA R25, R41, R42, R25 ;  /* 0x0000002a29197223 */ /* 0x000fe20000000019 */
[----:B------:R-:W-:Y:S01]  /*7250*/  LOP3.LUT R40, R73, 0xffff0000, RZ, 0xc0, !PT ;  /* 0xffff000049287812 */ /* 0x000fe200078ec0ff */
[----:B------:R-:W-:Y:S01]  /*7260*/  FFMA R26, R41, R43, R26 ;  /* 0x0000002b291a7223 */ /* 0x000fe2000000001a */
[----:B------:R-:W-:Y:S01]  /*7270*/  FMUL R31, R38, R31 ;  /* 0x0000001f261f7220 */ /* 0x000fe20000400000 */
[----:B------:R-:W-:Y:S01]  /*7280*/  SHF.L.U32 R43, R74, 0x10, RZ ;  /* 0x000000104a2b7819 */ /* 0x000fe200000006ff */
[----:B------:R-:W-:Y:S01]  /*7290*/  FMUL R28, R38, R32 ;  /* 0x00000020261c7220 */ /* 0x000fe20000400000 */
[----:B------:R-:W-:Y:S01]  /*72a0*/  LOP3.LUT R42, R74, 0xffff0000, RZ, 0xc0, !PT ;  /* 0xffff00004a2a7812 */ /* 0x000fe200078ec0ff */
[C---:B------:R-:W-:Y:S01]  /*72b0*/  FMUL R29, R38.reuse, R33 ;  /* 0x00000021261d7220 */ /* 0x040fe20000400000 */
[----:B------:R-:W-:Y:S01]  /*72c0*/  SHF.L.U32 R45, R75, 0x10, RZ ;  /* 0x000000104b2d7819 */ /* 0x000fe200000006ff */
[C---:B------:R-:W-:Y:S01]  /*72d0*/  FMUL R30, R38.reuse, R34 ;  /* 0x00000022261e7220 */ /* 0x040fe20000400000 */
[----:B------:R-:W-:Y:S01]  /*72e0*/  FFMA R31, R41, R40, R31 ;  /* 0x00000028291f7223 */ /* 0x000fe2000000001f */
[----:B------:R-:W-:Y:S01]  /*72f0*/  FMUL R35, R38, R35 ;  /* 0x0000002326237220 */ /* 0x000fe20000400000 */
[----:B------:R-:W-:Y:S01]  /*7300*/  F2FP.BF16.F32.PACK_AB R105, R23, R18 ;  /* 0x000000121769723e */ /* 0x000fe200000010ff */
[----:B------:R-:W-:Y:S01]  /*7310*/  FFMA R28, R41, R43, R28 ;  /* 0x0000002b291c7223 */ /* 0x000fe2000000001c */
[----:B------:R-:W-:Y:S01]  /*7320*/  F2FP.BF16.F32.PACK_AB R106, R21, R20 ;  /* 0x00000014156a723e */ /* 0x000fe200000010ff */
[----:B------:R-:W-:Y:S01]  /*7330*/  FFMA R29, R41, R42, R29 ;  /* 0x0000002a291d7223 */ /* 0x000fe2000000001d */
[----:B------:R-:W-:Y:S01]  /*7340*/  F2FP.BF16.F32.PACK_AB R107, R27, R22 ;  /* 0x000000161b6b723e */ /* 0x000fe200000010ff */
[C---:B------:R-:W-:Y:S01]  /*7350*/  FFMA R30, R41.reuse, R45, R30 ;  /* 0x0000002d291e7223 */ /* 0x040fe2000000001e */
[----:B------:R-:W-:Y:S01]  /*7360*/  FFMA R35, R41, R44, R35 ;  /* 0x0000002c29237223 */ /* 0x000fe20000000023 */
[----:B------:R-:W-:Y:S02]  /*7370*/  F2FP.BF16.F32.PACK_AB R108, R25, R24 ;  /* 0x00000018196c723e */ /* 0x000fe400000010ff */
[----:B------:R1:W-:Y:S01]  /*7380*/  STS.128 [R95+0x20], R104 ;  /* 0x000020685f007388 */ /* 0x0003e20000000c00 */
[----:B------:R-:W-:Y:S02]  /*7390*/  F2FP.BF16.F32.PACK_AB R109, R31, R26 ;  /* 0x0000001a1f6d723e */ /* 0x000fe400000010ff */
[----:B------:R-:W-:Y:S02]  /*73a0*/  F2FP.BF16.F32.PACK_AB R110, R29, R28 ;  /* 0x0000001c1d6e723e */ /* 0x000fe400000010ff */
[----:B------:R-:W-:Y:S05]  /*73b0*/  F2FP.BF16.F32.PACK_AB R111, R35, R30 ;  /* 0x0000001e236f723e */ /* 0x000fea00000010ff */
[----:B------:R1:W-:Y:S01]  /*73c0*/  STS.128 [R91+0x30], R108 ;  /* 0x0000306c5b007388 */ /* 0x0003e20000000c00 */
[----:B------:R-:W-:Y:S01]  /*73d0*/  @!PT LDS RZ, [RZ] ;  /* 0x00000000fffff984 */ /* 0x000fe20000000800 */
[----:B------:R-:W-:Y:S01]  /*73e0*/  @!PT LDS RZ, [RZ] ;  /* 0x00000000fffff984 */ /* 0x000fe20000000800 */
[----:B------:R-:W-:Y:S01]  /*73f0*/  @!PT LDS RZ, [RZ] ;  /* 0x00000000fffff984 */ /* 0x000fe20000000800 */
[----:B------:R-:W-:Y:S01]  /*7400*/  @!PT LDS RZ, [RZ] ;  /* 0x00000000fffff984 */ /* 0x000fe20000000800 */
[----:B------:R3:W-:Y:S07]  /*7410*/  MEMBAR.ALL.CTA ;  /* 0x0000000000007992 */ /* 0x0007ee0000008000 */
[----:B---3--:R-:W3:Y:S02]  /*7420*/  FENCE.VIEW.ASYNC.S ;  /* 0x00000000000073c6 */ /* 0x008ee40000000000 */
[----:B---3--:R-:W-:Y:S06]  /*7430*/  BAR.SYNC.DEFER_BLOCKING 0x1, 0x80 ;  /* 0x0042000000007b1d */ /* 0x008fec0000010000 */
[----:B------:R-:W-:Y:S05]  /*7440*/  @P0 BRA `(.L_x_121) ;  /* 0x0000000000280947 */ /* 0x000fea0003800000 */
[----:B------:R-:W-:Y:S01]  /*7450*/  UIADD3 UR4, UPT, UPT, UR44, 0x200, URZ ;  /* 0x000002002c047890 */ /* 0x000fe2000fffe0ff */
[----:B------:R-:W-:Y:S05]  /*7460*/  UMOV UR51, UR36 ;  /* 0x0000002400337c82 */ /* 0x000fea0008000000 */
[----:B------:R-:W-:Y:S01]  /*7470*/  MOV R88, UR4 ;  /* 0x0000000400587c02 */ /* 0x000fe20008000f00 */
[----:B------:R-:W-:Y:S03]  /*7480*/  UIADD3 UR4, UP0, UPT, UR62, 0x680, URZ ;  /* 0x000006803e047890 */ /* 0x000fe6000ff1e0ff */
[----:B------:R-:W-:Y:S01]  /*7490*/  R2UR UR48, R88 ;  /* 0x00000000583072ca */ /* 0x000fe200000e0000 */
[----:B------:R-:W-:Y:S11]  /*74a0*/  UIADD3.X UR5, UPT, UPT, URZ, UR63, URZ, UP0, !UPT ;  /* 0x0000003fff057290 */ /* 0x000ff600087fe4ff */
[----:B------:R-:W-:Y:S01]  /*74b0*/  @!UPT UIADD3 URZ, UPT, UPT, URZ, URZ, URZ ;  /* 0x000000fffffff290 */ /* 0x000fe2000fffe0ff */
[----:B------:R3:W-:Y:S01]  /*74c0*/  UTMASTG.3D [UR48], [UR4] ;  /* 0x00000030040073b5 */ /* 0x0007e20008010000 */
[----:B------:R0:W-:Y:S01]  /*74d0*/  UTMACMDFLUSH ;  /* 0x00000000000079b7 */ /* 0x0001e20000000000 */
[----:B---3--:R-:W-:Y:S04]  /*74e0*/  DEPBAR.LE SB0, 0x1 ;  /* 0x000080400000791a */ /* 0x008fe80000000000 */
.L_x_121:
[----:B------:R-:W-:Y:S05]  /*74f0*/  BSYNC.RECONVERGENT B0 ;  /* 0x0000000000007941 */ /* 0x000fea0003800200 */
.L_x_120:
[----:B------:R-:W-:Y:S01]  /*7500*/  BAR.SYNC.DEFER_BLOCKING 0x1, 0x80 ;  /* 0x0042000000007b1d */ /* 0x000fe20000010000 */
[----:B------:R-:W-:Y:S01]  /*7510*/  ISETP.NE.AND P1, PT, R100, RZ, PT ;  /* 0x000000ff6400720c */ /* 0x000fe20003f25270 */
[----:B------:R-:W-:Y:S01]  /*7520*/  UISETP.NE.AND UP0, UPT, UR47, URZ, UPT ;  /* 0x000000ff2f00728c */ /* 0x000fe2000bf05270 */
[----:B------:R-:W-:Y:S11]  /*7530*/  LEA R3, R46, UR44, 0x3 ;  /* 0x0000002c2e037c11 */ /* 0x000ff6000f8e18ff */
[----:B------:R-:W-:Y:S01]  /*7540*/  @P1 SHF.L.U32 R4, R94, 0x1f, RZ ;  /* 0x0000001f5e041819 */ /* 0x000fe200000006ff */
[----:B------:R-:W-:Y:S06]  /*7550*/  BRA.U !UP0, `(.L_x_122) ;  /* 0x0000000108247547 */ /* 0x000fec000b800000 */
[----:B------:R-:W3:Y:S01]  /*7560*/  S2R R0, SR_CgaCtaId ;  /* 0x0000000000007919 */ /* 0x000ee20000008800 */
[----:B------:R-:W-:Y:S01]  /*7570*/  IMAD.U32 R2, RZ, RZ, UR46 ;  /* 0x0000002eff027e24 */ /* 0x000fe2000f8e00ff */
[----:B------:R-:W-:Y:S04]  /*7580*/  UIADD3 UR4, UPT, UPT, UR46, 0x1, URZ ;  /* 0x000000012e047890 */ /* 0x000fe8000fffe0ff */
[----:B------:R-:W-:Y:S01]  /*7590*/  @P1 LEA R2, R2, UR44, 0x3 ;  /* 0x0000002c02021c11 */ /* 0x000fe2000f8e18ff */
[----:B------:R-:W-:Y:S04]  /*75a0*/  UISETP.NE.AND UP0, UPT, UR4, 0x4, UPT ;  /* 0x000000040400788c */ /* 0x000fe8000bf05270 */
[----:B------:R-:W-:Y:S01]  /*75b0*/  @P1 VIADD R5, R2, 0xa0 ;  /* 0x000000a002051836 */ /* 0x000fe20000000000 */
[----:B------:R-:W-:Y:S04]  /*75c0*/  USEL UR46, UR4, URZ, UP0 ;  /* 0x000000ff042e7287 */ /* 0x000fe80008000000 */
[----:B---3--:R-:W-:Y:S04]  /*75d0*/  @P1 PRMT R0, R0, 0x654, R5 ;  /* 0x0000065400001816 */ /* 0x008fe80000000005 */
[----:B------:R3:W-:Y:S04]  /*75e0*/  @P1 SYNCS.ARRIVE.TRANS64.RED.A1T0 RZ, [R0+URZ], RZ ;  /* 0x000000ff00ff19a7 */ /* 0x0007e800081004ff */
.L_x_122:
[----:B------:R-:W4:Y:S01]  /*75f0*/  @P1 SYNCS.PHASECHK.TRANS64.TRYWAIT P0, [R3+URZ+0x80], R4 ;  /* 0x00008004030015a7 */ /* 0x000f2200080011ff */
[----:B------:R-:W-:Y:S01]  /*7600*/  BSSY B1, `(.L_x_123) ;  /* 0x0000016000017945 */ /* 0x000fe20003800000 */
[----:B----4-:R-:W-:Y:S03]  /*7610*/  @P1 SEL R47, RZ, 0x1, !P0 ;  /* 0x00000001ff2f1807 */ /* 0x010fe60004000000 */
[----:B------:R-:W-:Y:S05]  /*7620*/  @!P1 BRA `(.L_x_124) ;  /* 0x00000000004c9947 */ /* 0x000fea0003800000 */
[----:B------:R-:W-:Y:S01]  /*7630*/  ISETP.NE.AND P0, PT, R47, RZ, PT ;  /* 0x000000ff2f00720c */ /* 0x000fe20003f05270 */
[----:B------:R-:W-:Y:S01]  /*7640*/  BSSY B0, `(.L_x_125) ;  /* 0x000000b000007945 */ /* 0x000fe20003800000 */
[----:B------:R-:W-:Y:S11]  /*7650*/  ISETP.NE.AND P1, PT, R60, RZ, PT ;  /* 0x000000ff3c00720c */ /* 0x000ff60003f25270 */
[----:B------:R-:W-:Y:S02]  /*7660*/  @!UPT UIADD3 URZ, UPT, UPT, URZ, URZ, URZ ;  /* 0x000000fffffff290 */ /* 0x000fe4000fffe0ff */
[C---:B------:R-:W-:Y:S01]  /*7670*/  @P1 IMAD R6, R46.reuse, 0x2000, R97 ;  /* 0x000020002e061824 */ /* 0x040fe200078e0261 */
[C---:B------:R-:W-:Y:S01]  /*7680*/  @P1 LEA R4, R46.reuse, R95, 0xd ;  /* 0x0000005f2e041211 */ /* 0x040fe200078e68ff */
[C---:B------:R-:W-:Y:S02]  /*7690*/  @P1 IMAD R5, R46.reuse, 0x2000, R96 ;  /* 0x000020002e051824 */ /* 0x040fe400078e0260 */
[----:B------:R-:W-:Y:S01]  /*76a0*/  @P1 IMAD R2, R46, 0x2000, R91 ;  /* 0x000020002e021824 */ /* 0x000fe200078e025b */
[----:B------:R-:W-:Y:S06]  /*76b0*/  @P0 BRA `(.L_x_126) ;  /* 0x00000000000c0947 */ /* 0x000fec0003800000 */
[----:B---3--:R-:W-:Y:S04]  /*76c0*/  SHF.L.U32 R0, R94, 0x1f, RZ ;  /* 0x0000001f5e007819 */ /* 0x008fe800000006ff */
[----:B------:R-:W3:Y:S02]  /*76d0*/  SYNCS.PHASECHK.TRANS64.TRYWAIT P0, [R3+URZ+0x80], R0 ;  /* 0x00008000030075a7 */ /* 0x000ee400080011ff */
[----:B---3--:R-:W-:Y:S05]  /*76e0*/  @!P0 BRA `(.L_x_127) ;  /* 0x0000003400208947 */ /* 0x008fea0003800000 */
.L_x_126:
[----:B------:R-:W-:Y:S05]  /*76f0*/  BSYNC B0 ;  /* 0x0000000000007941 */ /* 0x000fea0003800000 */
.L_x_125:
[----:B------:R-:W-:Y:S02]  /*7700*/  ISETP.NE.AND P0, PT, R60, RZ, PT ;  /* 0x000000ff3c00720c */ /* 0x000fe40003f05270 */
[----:B------:R-:W-:Y:S11]  /*7710*/  IADD3 R46, PT, PT, R46, 0x1, RZ ;  /* 0x000000012e2e7810 */ /* 0x000ff60007ffe0ff */
[----:B------:R4:W1:Y:S04]  /*7720*/  @P0 LDS.128 R48, [R6] ;  /* 0x0000000006300984 */ /* 0x0008680000000c00 */
[----:B------:R4:W1:Y:S04]  /*7730*/  @P0 LDS.128 R56, [R5+0x10] ;  /* 0x0000100005380984 */ /* 0x0008680000000c00 */
[----:B------:R4:W1:Y:S04]  /*7740*/  @P0 LDS.128 R64, [R4+0x20] ;  /* 0x0000200004400984 */ /* 0x0008680000000c00 */
[----:B------:R4:W1:Y:S02]  /*7750*/  @P0 LDS.128 R72, [R2+0x30] ;  /* 0x0000300002480984 */ /* 0x0008640000000c00 */
.L_x_124:
[----:B------:R-:W-:Y:S05]  /*7760*/  BSYNC B1 ;  /* 0x0000000000017941 */ /* 0x000fea0003800000 */
.L_x_123:
[----:B---3--:R-:W-:Y:S05]  /*7770*/  VIADD R0, R39, 0x20 ;  /* 0x0000002027007836 */ /* 0x008fea0000000000 */
[----:B------:R-:W-:Y:S04]  /*7780*/  SHF.R.U32.HI R0, RZ, 0x15, R0 ;  /* 0x00000015ff007819 */ /* 0x000fe80000011600 */
[----:B------:R-:W-:Y:S11]  /*7790*/  LOP3.LUT P0, RZ, R0, 0x3, R85, 0x48, !PT ;  /* 0x0000000300ff7812 */ /* 0x000ff60007804855 */
[----:B------:R-:W-:Y:S02]  /*77a0*/  @!UPT UIADD3 URZ, UPT, UPT, URZ, URZ, URZ ;  /* 0x000000fffffff290 */ /* 0x000fe4000fffe0ff */
[----:B------:R-:W-:Y:S05]  /*77b0*/  @!P0 BRA `(.L_x_128) ;  /* 0x0000000000408947 */ /* 0x000fea0003800000 */
[----:B------:R-:W3:Y:S01]  /*77c0*/  LDCU.64 UR8, c[0x4][0x70] ;  /* 0x01000e00ff0877ac */ /* 0x000ee20008000a00 */
[----:B------:R-:W-:Y:S01]  /*77d0*/  MOV R3, 0x0 ;  /* 0x0000000000037802 */ /* 0x000fe20000000f00 */
[----:B------:R-:W-:Y:S02]  /*77e0*/  HFMA2 R12, -RZ, RZ, 0, 5.9604644775390625e-08 ;  /* 0x00000001ff0c7431 */ /* 0x000fe400000001ff */
[----:B------:R-:W-:Y:S02]  /*77f0*/  IMAD.MOV.U32 R8, RZ, RZ, 0x192 ;  /* 0x00000192ff087424 */ /* 0x000fe400078e00ff */
[----:B------:R-:W-:Y:S01]  /*7800*/  IMAD.MOV.U32 R13, RZ, RZ, RZ ;  /* 0x000000ffff0d7224 */ /* 0x000fe200078e00ff */
[----:B------:R-:W5:Y:S01]  /*7810*/  LDCU.64 UR6, c[0x4][0x78] ;  /* 0x01000f00ff0677ac */ /* 0x000f620008000a00 */
[----:B----4-:R-:W4:Y:S01]  /*7820*/  LDC.64 R2, c[0x4][R3] ;  /* 0x0100000003027b82 */ /* 0x010f220000000a00 */
        /* <DEDUP_REMOVED lines=9> */
.L_x_128:
[C---:B-1----:R-:W-:Y:S01]  /*78c0*/  SHF.L.U32 R40, R48.reuse, 0x10, RZ ;  /* 0x0000001030287819 */ /* 0x042fe200000006ff */
[----:B------:R-:W-:Y:S05]  /*78d0*/  WARPSYNC.ALL ;  /* 0x0000000000007948 */ /* 0x000fea0003800000 */
[----:B------:R-:W-:Y:S01]  /*78e0*/  R2UR UR4, R39 ;  /* 0x00000000270472ca */ /* 0x000fe200000e0000 */
[----:B------:R-:W1:Y:S01]  /*78f0*/  S2R R102, SR_CgaCtaId ;  /* 0x0000000000667919 */ /* 0x000e620000008800 */
[----:B------:R-:W-:Y:S01]  /*7900*/  LOP3.LUT R43, R48, 0xffff0000, RZ, 0xc0, !PT ;  /* 0xffff0000302b7812 */ /* 0x000fe200078ec0ff */
[----:B------:R-:W-:Y:S01]  /*7910*/  BSSY.RECONVERGENT B0, `(.L_x_129) ;  /* 0x000008d000007945 */ /* 0x000fe20003800200 */
[----:B------:R-:W-:Y:S02]  /*7920*/  LOP3.LUT R42, R49, 0xffff0000, RZ, 0xc0, !PT ;  /* 0xffff0000312a7812 */ /* 0x000fe400078ec0ff */
[----:B------:R-:W-:Y:S02]  /*7930*/  LOP3.LUT R44, R50, 0xffff0000, RZ, 0xc0, !PT ;  /* 0xffff0000322c7812 */ /* 0x000fe400078ec0ff */
[----:B------:R-:W-:Y:S02]  /*7940*/  SHF.L.U32 R45, R59, 0x10, RZ ;  /* 0x000000103b2d7819 */ /* 0x000fe400000006ff */
[----:B------:R-:W-:Y:S02]  /*7950*/  ISETP.NE.AND P6, PT, R100, RZ, PT ;  /* 0x000000ff6400720c */ /* 0x000fe40003fc5270 */
[----:B------:R-:W-:Y:S01]  /*7960*/  ISETP.NE.AND P0, PT, R99, RZ, PT ;  /* 0x000000ff6300720c */ /* 0x000fe20003f05270 */
[----:B----4-:R-:W3:Y:S01]  /*7970*/  LDTM.x32 R4, tmem[UR4+0x20] ;  /* 0x00002004000479ee */ /* 0x010ee200082c0000 */
[----:B------:R-:W-:Y:S02]  /*7980*/  MOV R61, UR46 ;  /* 0x0000002e003d7c02 */ /* 0x000fe40008000f00 */
[----:B------:R-:W-:Y:S07]  /*7990*/  LEA R62, R46, UR44, 0x3 ;  /* 0x0000002c2e3e7c11 */ /* 0x000fee000f8e18ff */
[----:B------:R-:W-:Y:S02]  /*79a0*/  @P6 LEA R61, R61, UR44, 0x3 ;  /* 0x0000002c3d3d6c11 */ /* 0x000fe4000f8e18ff */
[----:B------:R-:W-:Y:S02]  /*79b0*/  @P6 SHF.L.U32 R63, R94, 0x1f, RZ ;  /* 0x0000001f5e3f6819 */ /* 0x000fe400000006ff */
[----:B------:R-:W-:Y:S04]  /*79c0*/  @P6 IADD3 R61, PT, PT, R61, 0xa0, RZ ;  /* 0x000000a03d3d6810 */ /* 0x000fe80007ffe0ff */
[----:B-1----:R-:W-:Y:S01]  /*79d0*/  @P6 PRMT R61, R102, 0x654, R61 ;  /* 0x00000654663d6816 */ /* 0x002fe2000000003d */
[C---:B---3--:R-:W-:Y:S01]  /*79e0*/  FMUL R0, R38.reuse, R4 ;  /* 0x0000000426007220 */ /* 0x048fe20000400000 */
[C---:B------:R-:W-:Y:S01]  /*79f0*/  FMUL R2, R38.reuse, R5 ;  /* 0x0000000526027220 */ /* 0x040fe20000400000 */
[C---:B------:R-:W-:Y:S01]  /*7a00*/  FMUL R3, R38.reuse, R6 ;  /* 0x0000000626037220 */ /* 0x040fe20000400000 */
[C---:B------:R-:W-:Y:S01]  /*7a10*/  FMUL R7, R38.reuse, R7 ;  /* 0x0000000726077220 */ /* 0x040fe20000400000 */
[----:B------:R-:W-:Y:S01]  /*7a20*/  FFMA R0, R41, R40, R0 ;  /* 0x0000002829007223 */ /* 0x000fe20000000000 */
[----:B------:R-:W-:Y:S01]  /*7a30*/  SHF.L.U32 R40, R49, 0x10, RZ ;  /* 0x0000001031287819 */ /* 0x000fe200000006ff */
[----:B------:R-:W-:Y:S01]  /*7a40*/  FFMA R2, R41, R43, R2 ;  /* 0x0000002b29027223 */ /* 0x000fe20000000002 */
[----:B------:R-:W-:Y:S01]  /*7a50*/  SHF.L.U32 R43, R51, 0x10, RZ ;  /* 0x00000010332b7819 */ /* 0x000fe200000006ff */
[C---:B------:R-:W-:Y:S01]  /*7a60*/  FMUL R4, R38.reuse, R8 ;  /* 0x0000000826047220 */ /* 0x040fe20000400000 */
[----:B------:R-:W-:Y:S01]  /*7a70*/  FMUL R5, R38, R9 ;  /* 0x0000000926057220 */ /* 0x000fe20000400000 */
[C---:B------:R-:W-:Y:S01]  /*7a80*/  FFMA R3, R41.reuse, R40, R3 ;  /* 0x0000002829037223 */ /* 0x040fe20000000003 */
[----:B------:R-:W-:Y:S01]  /*7a90*/  SHF.L.U32 R40, R50, 0x10, RZ ;  /* 0x0000001032287819 */ /* 0x000fe200000006ff */
[----:B------:R-:W-:Y:S01]  /*7aa0*/  FFMA R7, R41, R42, R7 ;  /* 0x0000002a29077223 */ /* 0x000fe20000000007 */
[----:B------:R-:W-:Y:S01]  /*7ab0*/  LOP3.LUT R42, R51, 0xffff0000, RZ, 0xc0, !PT ;  /* 0xffff0000332a7812 */ /* 0x000fe200078ec0ff */
[----:B------:R-:W-:Y:S01]  /*7ac0*/  FMUL R6, R38, R10 ;  /* 0x0000000a26067220 */ /* 0x000fe20000400000 */
[----:B------:R-:W-:Y:S01]  /*7ad0*/  F2FP.BF16.F32.PACK_AB R52, R2, R0 ;  /* 0x000000000234723e */ /* 0x000fe200000010ff */
        /* <DEDUP_REMOVED lines=18> */
[C---:B------:R-:W-:Y:S01]  /*7c00*/  LOP3.LUT R42, R58.reuse, 0xffff0000, RZ, 0xc0, !PT ;  /* 0xffff00003a2a7812 */ /* 0x040fe200078ec0ff */
[----:B------:R-:W-:Y:S01]  /*7c10*/  FFMA R10, R41, R43, R10 ;  /* 0x0000002b290a7223 */ /* 0x000fe2000000000a */
[----:B------:R-:W-:Y:S01]  /*7c20*/  SHF.L.U32 R43, R58, 0x10, RZ ;  /* 0x000000103a2b7819 */ /* 0x000fe200000006ff */
[C---:B------:R-:W-:Y:S01]  /*7c30*/  FMUL R15, R38.reuse, R15 ;  /* 0x0000000f260f7220 */ /* 0x040fe20000400000 */
[----:B------:R-:W-:Y:S01]  /*7c40*/  F2FP.BF16.F32.PACK_AB R68, R9, R8 ;  /* 0x000000080944723e */ /* 0x000fe200000010ff */
[C---:B------:R-:W-:Y:S01]  /*7c50*/  FMUL R12, R38.reuse, R16 ;  /* 0x00000010260c7220 */ /* 0x040fe20000400000 */
[----:B------:R-:W-:Y:S01]  /*7c60*/  FMUL R13, R38, R17 ;  /* 0x00000011260d7220 */ /* 0x000fe20000400000 */
[----:B------:R-:W-:Y:S01]  /*7c70*/  FFMA R15, R41, R40, R15 ;  /* 0x00000028290f7223 */ /* 0x000fe2000000000f */
[----:B------:R-:W-:Y:S01]  /*7c80*/  LOP3.LUT R40, R59, 0xffff0000, RZ, 0xc0, !PT ;  /* 0xffff00003b287812 */ /* 0x000fe200078ec0ff */
[----:B------:R-:W-:Y:S01]  /*7c90*/  FFMA R12, R41, R43, R12 ;  /* 0x0000002b290c7223 */ /* 0x000fe2000000000c */
[----:B------:R-:W-:Y:S01]  /*7ca0*/  SHF.L.U32 R43, R64, 0x10, RZ ;  /* 0x00000010402b7819 */ /* 0x000fe200000006ff */
[----:B------:R-:W-:Y:S01]  /*7cb0*/  FMUL R14, R38, R18 ;  /* 0x00000012260e7220 */ /* 0x000fe20000400000 */
[----:B------:R-:W-:Y:S01]  /*7cc0*/  F2FP.BF16.F32.PACK_AB R69, R15, R10 ;  /* 0x0000000a0f45723e */ /* 0x000fe200000010ff */
[----:B------:R1:W-:Y:S01]  /*7cd0*/  STS.128 [R97+0x2000], R52 ;  /* 0x0020003461007388 */ /* 0x0003e20000000c00 */
[----:B------:R-:W-:Y:S01]  /*7ce0*/  FFMA R13, R41, R42, R13 ;  /* 0x0000002a290d7223 */ /* 0x000fe2000000000d */
[----:B------:R-:W-:Y:S01]  /*7cf0*/  LOP3.LUT R42, R64, 0xffff0000, RZ, 0xc0, !PT ;  /* 0xffff0000402a7812 */ /* 0x000fe200078ec0ff */
[C---:B------:R-:W-:Y:S01]  /*7d00*/  FMUL R19, R38.reuse, R19 ;  /* 0x0000001326137220 */ /* 0x040fe20000400000 */
[C---:B------:R-:W-:Y:S01]  /*7d10*/  FMUL R16, R38.reuse, R20 ;  /* 0x0000001426107220 */ /* 0x040fe20000400000 */
[C---:B------:R-:W-:Y:S01]  /*7d20*/  FMUL R17, R38.reuse, R21 ;  /* 0x0000001526117220 */ /* 0x040fe20000400000 */
[----:B------:R-:W-:Y:S01]  /*7d30*/  F2FP.BF16.F32.PACK_AB R70, R13, R12 ;  /* 0x0000000c0d46723e */ /* 0x000fe200000010ff */
[----:B------:R-:W-:Y:S01]  /*7d40*/  FFMA R14, R41, R45, R14 ;  /* 0x0000002d290e7223 */ /* 0x000fe2000000000e */
[----:B------:R-:W-:Y:S01]  /*7d50*/  SHF.L.U32 R45, R65, 0x10, RZ ;  /* 0x00000010412d7819 */ /* 0x000fe200000006ff */
[----:B------:R-:W-:Y:S01]  /*7d60*/  FFMA R19, R41, R40, R19 ;  /* 0x0000002829137223 */ /* 0x000fe20000000013 */
[----:B------:R-:W-:Y:S01]  /*7d70*/  LOP3.LUT R40, R65, 0xffff0000, RZ, 0xc0, !PT ;  /* 0xffff000041287812 */ /* 0x000fe200078ec0ff */
[----:B------:R-:W-:Y:S01]  /*7d80*/  FFMA R16, R41, R43, R16 ;  /* 0x0000002b29107223 */ /* 0x000fe20000000010 */
[----:B------:R-:W-:Y:S01]  /*7d90*/  SHF.L.U32 R43, R67, 0x10, RZ ;  /* 0x00000010432b7819 */ /* 0x000fe200000006ff */
[C---:B------:R-:W-:Y:S01]  /*7da0*/  FMUL R18, R38.reuse, R22 ;  /* 0x0000001626127220 */ /* 0x040fe20000400000 */
[----:B------:R-:W-:Y:S01]  /*7db0*/  F2FP.BF16.F32.PACK_AB R71, R19, R14 ;  /* 0x0000000e1347723e */ /* 0x000fe200000010ff */
[C---:B------:R-:W-:Y:S01]  /*7dc0*/  FFMA R17, R41.reuse, R42, R17 ;  /* 0x0000002a29117223 */ /* 0x040fe20000000011 */
[----:B------:R-:W-:Y:S01]  /*7dd0*/  FMUL R23, R38, R23 ;  /* 0x0000001726177220 */ /* 0x000fe20000400000 */
[----:B------:R-:W-:Y:S01]  /*7de0*/  SHF.L.U32 R42, R66, 0x10, RZ ;  /* 0x00000010422a7819 */ /* 0x000fe200000006ff */
[----:B------:R-:W-:Y:S01]  /*7df0*/  FMUL R20, R38, R24 ;  /* 0x0000001826147220 */ /* 0x000fe20000400000 */
[----:B------:R3:W-:Y:S01]  /*7e00*/  STS.128 [R96+0x2010], R68 ;  /* 0x0020104460007388 */ /* 0x0007e20000000c00 */
[----:B------:R-:W-:Y:S01]  /*7e10*/  FFMA R18, R41, R45, R18 ;  /* 0x0000002d29127223 */ /* 0x000fe20000000012 */
[----:B------:R-:W-:Y:S01]  /*7e20*/  SHF.L.U32 R45, R75, 0x10, RZ ;  /* 0x000000104b2d7819 */ /* 0x000fe200000006ff */
[C---:B------:R-:W-:Y:S01]  /*7e30*/  FFMA R23, R41.reuse, R40, R23 ;  /* 0x0000002829177223 */ /* 0x040fe20000000017 */
[----:B------:R-:W-:Y:S01]  /*7e40*/  LOP3.LUT R40, R66, 0xffff0000, RZ, 0xc0, !PT ;  /* 0xffff000042287812 */ /* 0x000fe200078ec0ff */
[----:B------:R-:W-:Y:S01]  /*7e50*/  FFMA R20, R41, R42, R20 ;  /* 0x0000002a29147223 */ /* 0x000fe20000000014 */
[----:B------:R-:W-:Y:S01]  /*7e60*/  LOP3.LUT R42, R67, 0xffff0000, RZ, 0xc0, !PT ;  /* 0xffff0000432a7812 */ /* 0x000fe200078ec0ff */
[C---:B------:R-:W-:Y:S01]  /*7e70*/  FMUL R21, R38.reuse, R25 ;  /* 0x0000001926157220 */ /* 0x040fe20000400000 */
[C---:B------:R-:W-:Y:S01]  /*7e80*/  FMUL R22, R38.reuse, R26 ;  /* 0x0000001a26167220 */ /* 0x040fe20000400000 */
[C---:B------:R-:W-:Y:S01]  /*7e90*/  FMUL R27, R38.reuse, R27 ;  /* 0x0000001b261b7220 */ /* 0x040fe20000400000 */
[----:B------:R-:W-:Y:S01]  /*7ea0*/  FMUL R24, R38, R28 ;  /* 0x0000001c26187220 */ /* 0x000fe20000400000 */
        /* <DEDUP_REMOVED lines=8> */
[----:B------:R-:W-:Y:S01]  /*7f30*/  FFMA R24, R41, R40, R24 ;  /* 0x0000002829187223 */ /* 0x000fe20000000018 */
[----:B------:R-:W-:Y:S01]  /*7f40*/  LOP3.LUT R40, R73, 0xffff0000, RZ, 0xc0, !PT ;  /* 0xffff000049287812 */ /* 0x000fe200078ec0ff */
[C---:B------:R-:W-:Y:S01]  /*7f50*/  FFMA R25, R41.reuse, R42, R25 ;  /* 0x0000002a29197223 */ /* 0x040fe20000000019 */
[----:B------:R-:W-:Y:S01]  /*7f60*/  FMUL R31, R38, R31 ;  /* 0x0000001f261f7220 */ /* 0x000fe20000400000 */
[C---:B------:R-:W-:Y:S01]  /*7f70*/  FFMA R26, R41.reuse, R43, R26 ;  /* 0x0000002b291a7223 */ /* 0x040fe2000000001a */
[----:B------:R-:W-:Y:S01]  /*7f80*/  SHF.L.U32 R43, R74, 0x10, RZ ;  /* 0x000000104a2b7819 */ /* 0x000fe200000006ff */
[----:B------:R-:W-:Y:S01]  /*7f90*/  FMUL R28, R38, R32 ;  /* 0x00000020261c7220 */ /* 0x000fe20000400000 */
[----:B------:R-:W-:Y:S01]  /*7fa0*/  LOP3.LUT R42, R74, 0xffff0000, RZ, 0xc0, !PT ;  /* 0xffff00004a2a7812 */ /* 0x000fe200078ec0ff */
[C---:B------:R-:W-:Y:S01]  /*7fb0*/  FMUL R29, R38.reuse, R33 ;  /* 0x00000021261d7220 */ /* 0x040fe20000400000 */
[C---:B------:R-:W-:Y:S01]  /*7fc0*/  FMUL R30, R38.reuse, R34 ;  /* 0x00000022261e7220 */ /* 0x040fe20000400000 */
[----:B------:R-:W-:Y:S01]  /*7fd0*/  FFMA R31, R41, R40, R31 ;  /* 0x00000028291f7223 */ /* 0x000fe2000000001f */
[----:B------:R-:W-:Y:S01]  /*7fe0*/  FMUL R35, R38, R35 ;  /* 0x0000002326237220 */ /* 0x000fe20000400000 */
[----:B-1----:R-:W-:Y:S01]  /*7ff0*/  F2FP.BF16.F32.PACK_AB R52, R17, R16 ;  /* 0x000000101134723e */ /* 0x002fe200000010ff */
[----:B------:R-:W-:Y:S01]  /*8000*/  FFMA R28, R41, R43, R28 ;  /* 0x0000002b291c7223 */ /* 0x000fe2000000001c */
[----:B------:R-:W-:Y:S01]  /*8010*/  F2FP.BF16.F32.PACK_AB R53, R23, R18 ;  /* 0x000000121735723e */ /* 0x000fe200000010ff */
[----:B------:R-:W-:Y:S01]  /*8020*/  FFMA R29, R41, R42, R29 ;  /* 0x0000002a291d7223 */ /* 0x000fe2000000001d */
[----:B------:R-:W-:Y:S01]  /*8030*/  F2FP.BF16.F32.PACK_AB R54, R21, R20 ;  /* 0x000000141536723e */ /* 0x000fe200000010ff */
[----:B------:R-:W-:Y:S01]  /*8040*/  FFMA R30, R41, R45, R30 ;  /* 0x0000002d291e7223 */ /* 0x000fe2000000001e */
[----:B------:R-:W-:Y:S01]  /*8050*/  F2FP.BF16.F32.PACK_AB R55, R27, R22 ;  /* 0x000000161b37723e */ /* 0x000fe200000010ff */
[----:B------:R-:W-:Y:S01]  /*8060*/  FFMA R35, R41, R44, R35 ;  /* 0x0000002c29237223 */ /* 0x000fe20000000023 */
[----:B------:R-:W-:Y:S02]  /*8070*/  F2FP.BF16.F32.PACK_AB R104, R25, R24 ;  /* 0x000000181968723e */ /* 0x000fe400000010ff */
[----:B------:R-:W-:Y:S01]  /*8080*/  F2FP.BF16.F32.PACK_AB R105, R31, R26 ;  /* 0x0000001a1f69723e */ /* 0x000fe200000010ff */
[----:B------:R3:W-:Y:S01]  /*8090*/  STS.128 [R95+0x2020], R52 ;  /* 0x002020345f007388 */ /* 0x0007e20000000c00 */
        /* <DEDUP_REMOVED lines=8> */
[----:B-1----:R-:W1:Y:S02]  /*8120*/  FENCE.VIEW.ASYNC.S ;  /* 0x00000000000073c6 */ /* 0x002e640000000000 */
[----:B-1----:R-:W-:Y:S06]  /*8130*/  BAR.SYNC.DEFER_BLOCKING 0x1, 0x80 ;  /* 0x0042000000007b1d */ /* 0x002fec0000010000 */
[----:B------:R-:W-:Y:S05]  /*8140*/  @P0 BRA `(.L_x_130) ;  /* 0x0000000000240947 */ /* 0x000fea0003800000 */
[----:B------:R-:W-:Y:S02]  /*8150*/  UIADD3 UR4, UP0, UPT, UR62, 0x680, URZ ;  /* 0x000006803e047890 */ /* 0x000fe4000ff1e0ff */
[----:B------:R-:W-:Y:S02]  /*8160*/  UIADD3 UR9, UPT, UPT, UR49, 0x20, URZ ;  /* 0x0000002031097890 */ /* 0x000fe4000fffe0ff */
[----:B------:R-:W-:Y:S02]  /*8170*/  UIADD3 UR8, UPT, UPT, UR44, 0x2200, URZ ;  /* 0x000022002c087890 */ /* 0x000fe4000fffe0ff */
[----:B------:R-:W-:Y:S01]  /*8180*/  UIADD3.X UR5, UPT, UPT, URZ, UR63, URZ, UP0, !UPT ;  /* 0x0000003fff057290 */ /* 0x000fe200087fe4ff */
[----:B------:R-:W-:Y:S01]  /*8190*/  UMOV UR10, UR50 ;  /* 0x00000032000a7c82 */ /* 0x000fe20008000000 */
[----:B------:R-:W-:Y:S07]  /*81a0*/  UMOV UR11, UR36 ;  /* 0x00000024000b7c82 */ /* 0x000fee0008000000 */
[----:B------:R1:W-:Y:S01]  /*81b0*/  UTMASTG.3D [UR8], [UR4] ;  /* 0x00000008040073b5 */ /* 0x0003e20008010000 */
[----:B------:R0:W-:Y:S01]  /*81c0*/  UTMACMDFLUSH ;  /* 0x00000000000079b7 */ /* 0x0001e20000000000 */
[----:B-1----:R-:W-:Y:S04]  /*81d0*/  DEPBAR.LE SB0, 0x1 ;  /* 0x000080400000791a */ /* 0x002fe80000000000 */
.L_x_130:
[----:B------:R-:W-:Y:S05]  /*81e0*/  BSYNC.RECONVERGENT B0 ;  /* 0x0000000000007941 */ /* 0x000fea0003800200 */
.L_x_129:
[----:B------:R-:W-:Y:S01]  /*81f0*/  BAR.SYNC.DEFER_BLOCKING 0x1, 0x80 ;  /* 0x0042000000007b1d */ /* 0x000fe20000010000 */
[----:B------:R-:W-:Y:S04]  /*8200*/  UIADD3 UR4, UPT, UPT, UR46, 0x1, URZ ;  /* 0x000000012e047890 */ /* 0x000fe8000fffe0ff */
[----:B------:R-:W-:Y:S04]  /*8210*/  UISETP.NE.AND UP0, UPT, UR4, 0x4, UPT ;  /* 0x000000040400788c */ /* 0x000fe8000bf05270 */
[----:B------:R-:W-:Y:S01]  /*8220*/  USEL UR45, UR4, URZ, UP0 ;  /* 0x000000ff042d7287 */ /* 0x000fe20008000000 */
[----:B------:R1:W-:Y:S01]  /*8230*/  @P6 SYNCS.ARRIVE.TRANS64.RED.A1T0 RZ, [R61+URZ], RZ ;  /* 0x000000ff3dff69a7 */ /* 0x0003e200081004ff */
[----:B------:R-:W-:Y:S01]  /*8240*/  BSSY B1, `(.L_x_131) ;  /* 0x0000017000017945 */ /* 0x000fe20003800000 */
[----:B------:R-:W4:Y:S02]  /*8250*/  @P6 SYNCS.PHASECHK.TRANS64.TRYWAIT P0, [R62+URZ+0x80], R63 ;  /* 0x0000803f3e0065a7 */ /* 0x000f2400080011ff */
[----:B----4-:R-:W-:Y:S01]  /*8260*/  @P6 SEL R47, RZ, 0x1, !P0 ;  /* 0x00000001ff2f6807 */ /* 0x010fe20004000000 */
[----:B-1----:R-:W-:Y:S06]  /*8270*/  @!P6 BRA `(.L_x_132) ;  /* 0x00000000004ce947 */ /* 0x002fec0003800000 */
        /* <DEDUP_REMOVED lines=9> */
[----:B------:R-:W-:Y:S04]  /*8310*/  SHF.L.U32 R5, R94, 0x1f, RZ ;  /* 0x0000001f5e057819 */ /* 0x000fe800000006ff */
[----:B------:R-:W1:Y:S02]  /*8320*/  SYNCS.PHASECHK.TRANS64.TRYWAIT P0, [R62+URZ+0x80], R5 ;  /* 0x000080053e0075a7 */ /* 0x000e6400080011ff */
[----:B-1----:R-:W-:Y:S05]  /*8330*/  @!P0 BRA `(.L_x_135) ;  /* 0x0000002800208947 */ /* 0x002fea0003800000 */
.L_x_134:
[----:B------:R-:W-:Y:S05]  /*8340*/  BSYNC B0 ;  /* 0x0000000000007941 */ /* 0x000fea0003800000 */
.L_x_133:
[----:B------:R-:W-:Y:S02]  /*8350*/  ISETP.NE.AND P0, PT, R60, RZ, PT ;  /* 0x000000ff3c00720c */ /* 0x000fe40003f05270 */
[----:B------:R-:W-:Y:S11]  /*8360*/  IADD3 R46, PT, PT, R46, 0x1, RZ ;  /* 0x000000012e2e7810 */ /* 0x000ff60007ffe0ff */
[----:B------:R4:W1:Y:S04]  /*8370*/  @P0 LDS.128 R48, [R4] ;  /* 0x0000000004300984 */ /* 0x0008680000000c00 */
[----:B------:R4:W1:Y:S04]  /*8380*/  @P0 LDS.128 R56, [R3+0x10] ;  /* 0x0000100003380984 */ /* 0x0008680000000c00 */
[----:B------:R4:W1:Y:S04]  /*8390*/  @P0 LDS.128 R64, [R2+0x20] ;  /* 0x0000200002400984 */ /* 0x0008680000000c00 */
[----:B------:R4:W1:Y:S02]  /*83a0*/  @P0 LDS.128 R72, [R0+0x30] ;  /* 0x0000300000480984 */ /* 0x0008640000000c00 */
.L_x_132:
[----:B------:R-:W-:Y:S05]  /*83b0*/  BSYNC B1 ;  /* 0x0000000000017941 */ /* 0x000fea0003800000 */
.L_x_131:
[----:B----4-:R-:W-:Y:S05]  /*83c0*/  VIADD R0, R39, 0x40 ;  /* 0x0000004027007836 */ /* 0x010fea0000000000 */
[----:B------:R-:W-:Y:S04]  /*83d0*/  SHF.R.U32.HI R0, RZ, 0x15, R0 ;  /* 0x00000015ff007819 */ /* 0x000fe80000011600 */
[----:B------:R-:W-:Y:S11]  /*83e0*/  LOP3.LUT P0, RZ, R0, 0x3, R85, 0x48, !PT ;  /* 0x0000000300ff7812 */ /* 0x000ff60007804855 */
[----:B------:R-:W-:Y:S02]  /*83f0*/  @!UPT UIADD3 URZ, UPT, UPT, URZ, URZ, URZ ;  /* 0x000000fffffff290 */ /* 0x000fe4000fffe0ff */
[----:B------:R-:W-:Y:S05]  /*8400*/  @!P0 BRA `(.L_x_136) ;  /* 0x0000000000408947 */ /* 0x000fea0003800000 */
[----:B------:R-:W1:Y:S01]  /*8410*/  LDCU.64 UR8, c[0x4][0x70] ;  /* 0x01000e00ff0877ac */ /* 0x000e620008000a00 */
[----:B------:R-:W-:Y:S01]  /*8420*/  MOV R3, 0x0 ;  /* 0x0000000000037802 */ /* 0x000fe20000000f00 */
[----:B------:R-:W-:Y:S02]  /*8430*/  HFMA2 R12, -RZ, RZ, 0, 5.9604644775390625e-08 ;  /* 0x00000001ff0c7431 */ /* 0x000fe400000001ff */
[----:B------:R-:W-:Y:S02]  /*8440*/  IMAD.MOV.U32 R8, RZ, RZ, 0x192 ;  /* 0x00000192ff087424 */ /* 0x000fe400078e00ff */
[----:B------:R-:W-:Y:S01]  /*8450*/  IMAD.MOV.U32 R13, RZ, RZ, RZ ;  /* 0x000000ffff0d7224 */ /* 0x000fe200078e00ff */
[----:B------:R-:W4:Y:S01]  /*8460*/  LDCU.64 UR6, c[0x4][0x78] ;  /* 0x01000f00ff0677ac */ /* 0x000f220008000a00 */
[----:B------:R-:W2:Y:S01]  /*8470*/  LDC.64 R2, c[0x4][R3] ;  /* 0x0100000003027b82 */ /* 0x000ea20000000a00 */
[----:B------:R-:W5:Y:S01]  /*8480*/  LDCU.64 UR4, c[0x4][0x10] ;  /* 0x01000200ff0477ac */ /* 0x000f620008000a00 */
[----:B-1----:R-:W-:Y:S01]  /*8490*/  MOV R5, UR9 ;  /* 0x0000000900057c02 */ /* 0x002fe20008000f00 */
[----:B------:R-:W-:Y:S01]  /*84a0*/  IMAD.U32 R4, RZ, RZ, UR8 ;  /* 0x00000008ff047e24 */ /* 0x000fe2000f8e00ff */
[----:B----4-:R-:W-:Y:S01]  /*84b0*/  MOV R7, UR7 ;  /* 0x0000000700077c02 */ /* 0x010fe20008000f00 */
[----:B------:R-:W-:Y:S01]  /*84c0*/  IMAD.U32 R6, RZ, RZ, UR6 ;  /* 0x00000006ff067e24 */ /* 0x000fe2000f8e00ff */
[----:B-----5:R-:W-:Y:S01]  /*84d0*/  MOV R11, UR5 ;  /* 0x00000005000b7c02 */ /* 0x020fe20008000f00 */
[----:B------:R-:W-:Y:S02]  /*84e0*/  IMAD.U32 R10, RZ, RZ, UR4 ;  /* 0x00000004ff0a7e24 */ /* 0x000fe4000f8e00ff */
[----:B------:R-:W-:Y:S07]  /*84f0*/  LEPC R20, `(.L_x_136) ;  /* 0x000000001014794e */ /* 0x000fee0000000000 */
[----:B--23--:R-:W-:Y:S05]  /*8500*/  CALL.ABS.NOINC R2 ;  /* 0x0000000002007343 */ /* 0x00cfea0003c00000 */
.L_x_136:
[C---:B-1----:R-:W-:Y:S01]  /*8510*/  SHF.L.U32 R40, R48.reuse, 0x10, RZ ;  /* 0x0000001030287819 */ /* 0x042fe200000006ff */
[----:B------:R-:W-:Y:S05]  /*8520*/  WARPSYNC.ALL ;  /* 0x0000000000007948 */ /* 0x000fea0003800000 */
[----:B------:R-:W-:Y:S01]  /*8530*/  R2UR UR4, R39 ;  /* 0x00000000270472ca */ /* 0x000fe200000e0000 */
[----:B------:R-:W-:Y:S01]  /*8540*/  BSSY.RECONVERGENT B0, `(.L_x_137) ;  /* 0x000008e000007945 */ /* 0x000fe20003800200 */
[----:B------:R-:W-:Y:S02]  /*8550*/  LOP3.LUT R43, R48, 0xffff0000, RZ, 0xc0, !PT ;  /* 0xffff0000302b7812 */ /* 0x000fe400078ec0ff */
[----:B------:R-:W-:Y:S02]  /*8560*/  SHF.L.U32 R42, R49, 0x10, RZ ;  /* 0x00000010312a7819 */ /* 0x000fe400000006ff */
[C---:B------:R-:W-:Y:S02]  /*8570*/  SHF.L.U32 R45, R51.reuse, 0x10, RZ ;  /* 0x00000010332d7819 */ /* 0x040fe400000006ff */
[----:B------:R-:W-:Y:S02]  /*8580*/  LOP3.LUT R44, R51, 0xffff0000, RZ, 0xc0, !PT ;  /* 0xffff0000332c7812 */ /* 0x000fe400078ec0ff */
[----:B------:R-:W-:Y:S02]  /*8590*/  ISETP.NE.AND P6, PT, R100, RZ, PT ;  /* 0x000000ff6400720c */ /* 0x000fe40003fc5270 */
[----:B------:R-:W-:Y:S01]  /*85a0*/  ISETP.NE.AND P0, PT, R99, RZ, PT ;  /* 0x000000ff6300720c */ /* 0x000fe20003f05270 */
[----:B------:R-:W1:Y:S01]  /*85b0*/  LDTM.x32 R4, tmem[UR4+0x40] ;  /* 0x00004004000479ee */ /* 0x000e6200082c0000 */
[----:B------:R-:W-:Y:S02]  /*85c0*/  MOV R61, UR45 ;  /* 0x0000002d003d7c02 */ /* 0x000fe40008000f00 */
[----:B------:R-:W-:Y:S07]  /*85d0*/  LEA R62, R46, UR44, 0x3 ;  /* 0x0000002c2e3e7c11 */ /* 0x000fee000f8e18ff */
[----:B------:R-:W-:Y:S02]  /*85e0*/  @P6 LEA R61, R61, UR44, 0x3 ;  /* 0x0000002c3d3d6c11 */ /* 0x000fe4000f8e18ff */
[----:B------:R-:W-:Y:S02]  /*85f0*/  @P6 SHF.L.U32 R63, R94, 0x1f, RZ ;  /* 0x0000001f5e3f6819 */ /* 0x000fe400000006ff */
[----:B------:R-:W-:Y:S04]  /*8600*/  @P6 IADD3 R61, PT, PT, R61, 0xa0, RZ ;  /* 0x000000a03d3d6810 */ /* 0x000fe80007ffe0ff */
[----:B------:R-:W-:Y:S01]  /*8610*/  @P6 PRMT R61, R102, 0x654, R61 ;  /* 0x00000654663d6816 */ /* 0x000fe2000000003d */
[C---:B-1----:R-:W-:Y:S01]  /*8620*/  FMUL R0, R38.reuse, R4 ;  /* 0x0000000426007220 */ /* 0x042fe20000400000 */
        /* <DEDUP_REMOVED lines=10> */
[----:B---3--:R-:W-:Y:S01]  /*86d0*/  F2FP.BF16.F32.PACK_AB R68, R2, R0 ;  /* 0x000000000244723e */ /* 0x008fe200000010ff */
[----:B------:R-:W-:Y:S01]  /*86e0*/  FMUL R5, R38, R9 ;  /* 0x0000000926057220 */ /* 0x000fe20000400000 */
[C---:B------:R-:W-:Y:S01]  /*86f0*/  FFMA R7, R41.reuse, R40, R7 ;  /* 0x0000002829077223 */ /* 0x040fe20000000007 */
[----:B------:R-:W-:Y:S01]  /*8700*/  SHF.L.U32 R40, R56, 0x10, RZ ;  /* 0x0000001038287819 */ /* 0x000fe200000006ff */
[C---:B------:R-:W-:Y:S01]  /*8710*/  FMUL R6, R38.reuse, R10 ;  /* 0x0000000a26067220 */ /* 0x040fe20000400000 */
[C---:B------:R-:W-:Y:S01]  /*8720*/  FMUL R11, R38.reuse, R11 ;  /* 0x0000000b260b7220 */ /* 0x040fe20000400000 */
[----:B------:R-:W-:Y:S01]  /*8730*/  FFMA R4, R41, R43, R4 ;  /* 0x0000002b29047223 */ /* 0x000fe20000000004 */
[----:B------:R-:W-:Y:S01]  /*8740*/  SHF.L.U32 R43, R57, 0x10, RZ ;  /* 0x00000010392b7819 */ /* 0x000fe200000006ff */
[----:B------:R-:W-:Y:S01]  /*8750*/  FMUL R8, R38, R12 ;  /* 0x0000000c26087220 */ /* 0x000fe20000400000 */
[----:B------:R-:W-:Y:S01]  /*8760*/  F2FP.BF16.F32.PACK_AB R69, R7, R3 ;  /* 0x000000030745723e */ /* 0x000fe200000010ff */
[C---:B------:R-:W-:Y:S01]  /*8770*/  FFMA R5, R41.reuse, R42, R5 ;  /* 0x0000002a29057223 */ /* 0x040fe20000000005 */
[----:B------:R-:W-:Y:S01]  /*8780*/  LOP3.LUT R42, R56, 0xffff0000, RZ, 0xc0, !PT ;  /* 0xffff0000382a7812 */ /* 0x000fe200078ec0ff */
[----:B------:R-:W-:Y:S01]  /*8790*/  FFMA R6, R41, R45, R6 ;  /* 0x0000002d29067223 */ /* 0x000fe20000000006 */
[----:B------:R-:W-:Y:S01]  /*87a0*/  SHF.L.U32 R45, R65, 0x10, RZ ;  /* 0x00000010412d7819 */ /* 0x000fe200000006ff */
[----:B------:R-:W-:Y:S01]  /*87b0*/  FFMA R11, R41, R44, R11 ;  /* 0x0000002c290b7223 */ /* 0x000fe2000000000b */
[----:B------:R-:W-:Y:S01]  /*87c0*/  F2FP.BF16.F32.PACK_AB R70, R5, R4 ;  /* 0x000000040546723e */ /* 0x000fe200000010ff */
[----:B------:R-:W-:Y:S01]  /*87d0*/  FFMA R8, R41, R40, R8 ;  /* 0x0000002829087223 */ /* 0x000fe20000000008 */
[----:B------:R-:W-:Y:S01]  /*87e0*/  LOP3.LUT R40, R57, 0xffff0000, RZ, 0xc0, !PT ;  /* 0xffff000039287812 */ /* 0x000fe200078ec0ff */
[C---:B------:R-:W-:Y:S01]  /*87f0*/  FMUL R9, R38.reuse, R13 ;  /* 0x0000000d26097220 */ /* 0x040fe20000400000 */
[----:B------:R-:W-:Y:S01]  /*8800*/  F2FP.BF16.F32.PACK_AB R71, R11, R6 ;  /* 0x000000060b47723e */ /* 0x000fe200000010ff */
[C---:B------:R-:W-:Y:S01]  /*8810*/  FMUL R10, R38.reuse, R14 ;  /* 0x0000000e260a7220 */ /* 0x040fe20000400000 */
[----:B------:R-:W-:Y:S01]  /*8820*/  LOP3.LUT R44, R75, 0xffff0000, RZ, 0xc0, !PT ;  /* 0xffff00004b2c7812 */ /* 0x000fe200078ec0ff */
[----:B------:R-:W-:Y:S01]  /*8830*/  FMUL R15, R38, R15 ;  /* 0x0000000f260f7220 */ /* 0x000fe20000400000 */
        /* <DEDUP_REMOVED lines=8> */
[----:B------:R-:W-:Y:S01]  /*88c0*/  FMUL R13, R38, R17 ;  /* 0x00000011260d7220 */ /* 0x000fe20000400000 */
[----:B------:R-:W-:Y:S01]  /*88d0*/  F2FP.BF16.F32.PACK_AB R53, R15, R10 ;  /* 0x0000000a0f35723e */ /* 0x000fe200000010ff */
[C---:B------:R-:W-:Y:S01]  /*88e0*/  FFMA R12, R41.reuse, R42, R12 ;  /* 0x0000002a290c7223 */ /* 0x040fe2000000000c */
[----:B------:R-:W-:Y:S01]  /*88f0*/  LOP3.LUT R42, R64, 0xffff0000, RZ, 0xc0, !PT ;  /* 0xffff0000402a7812 */ /* 0x000fe200078ec0ff */
[C---:B------:R-:W-:Y:S01]  /*8900*/  FMUL R14, R38.reuse, R18 ;  /* 0x00000012260e7220 */ /* 0x040fe20000400000 */
[----:B------:R-:W-:Y:S01]  /*8910*/  FFMA R13, R41, R40, R13 ;  /* 0x00000028290d7223 */ /* 0x000fe2000000000d */
[----:B------:R-:W-:Y:S01]  /*8920*/  LOP3.LUT R40, R59, 0xffff0000, RZ, 0xc0, !PT ;  /* 0xffff00003b287812 */ /* 0x000fe200078ec0ff */
[----:B------:R1:W-:Y:S01]  /*8930*/  STS.128 [R97+0x4000], R68 ;  /* 0x0040004461007388 */ /* 0x0003e20000000c00 */
[----:B------:R-:W-:Y:S01]  /*8940*/  FMUL R19, R38, R19 ;  /* 0x0000001326137220 */ /* 0x000fe20000400000 */
[----:B------:R-:W-:Y:S01]  /*8950*/  FFMA R14, R41, R43, R14 ;  /* 0x0000002b290e7223 */ /* 0x000fe2000000000e */
[----:B------:R-:W-:Y:S01]  /*8960*/  SHF.L.U32 R43, R64, 0x10, RZ ;  /* 0x00000010402b7819 */ /* 0x000fe200000006ff */
[C---:B------:R-:W-:Y:S01]  /*8970*/  FMUL R16, R38.reuse, R20 ;  /* 0x0000001426107220 */ /* 0x040fe20000400000 */
        /* <DEDUP_REMOVED lines=18> */
[C---:B------:R-:W-:Y:S01]  /*8aa0*/  FMUL R22, R38.reuse, R26 ;  /* 0x0000001a26167220 */ /* 0x040fe20000400000 */
[----:B------:R-:W-:Y:S01]  /*8ab0*/  FMUL R27, R38, R27 ;  /* 0x0000001b261b7220 */ /* 0x000fe20000400000 */
[----:B------:R-:W-:Y:S01]  /*8ac0*/  FFMA R20, R41, R43, R20 ;  /* 0x0000002b29147223 */ /* 0x000fe20000000014 */
[----:B------:R-:W-:Y:S01]  /*8ad0*/  SHF.L.U32 R43, R73, 0x10, RZ ;  /* 0x00000010492b7819 */ /* 0x000fe200000006ff */
[C---:B------:R-:W-:Y:S01]  /*8ae0*/  FFMA R21, R41.reuse, R40, R21 ;  /* 0x0000002829157223 */ /* 0x040fe20000000015 */
[C---:B------:R-:W-:Y:S01]  /*8af0*/  FFMA R22, R41.reuse, R45, R22 ;  /* 0x0000002d29167223 */ /* 0x040fe20000000016 */
[C---:B------:R-:W-:Y:S01]  /*8b00*/  FFMA R27, R41.reuse, R42, R27 ;  /* 0x0000002a291b7223 */ /* 0x040fe2000000001b */
[----:B------:R-:W-:Y:S01]  /*8b10*/  SHF.L.U32 R40, R72, 0x10, RZ ;  /* 0x0000001048287819 */ /* 0x000fe200000006ff */
[----:B------:R-:W-:Y:S01]  /*8b20*/  FMUL R24, R38, R28 ;  /* 0x0000001c26187220 */ /* 0x000fe20000400000 */
[----:B------:R-:W-:Y:S01]  /*8b30*/  LOP3.LUT R42, R72, 0xffff0000, RZ, 0xc0, !PT ;  /* 0xffff0000482a7812 */ /* 0x000fe200078ec0ff */
[C---:B------:R-:W-:Y:S01]  /*8b40*/  FMUL R25, R38.reuse, R29 ;  /* 0x0000001d26197220 */ /* 0x040fe20000400000 */
[C---:B------:R-:W-:Y:S01]  /*8b50*/  FMUL R26, R38.reuse, R30 ;  /* 0x0000001e261a7220 */ /* 0x040fe20000400000 */
[----:B------:R-:W-:Y:S01]  /*8b60*/  FFMA R24, R41, R40, R24 ;  /* 0x0000002829187223 */ /* 0x000fe20000000018 */
[----:B------:R-:W-:Y:S01]  /*8b70*/  LOP3.LUT R40, R73, 0xffff0000, RZ, 0xc0, !PT ;  /* 0xffff000049287812 */ /* 0x000fe200078ec0ff */
[C---:B------:R-:W-:Y:S01]  /*8b80*/  FFMA R25, R41.reuse, R42, R25 ;  /* 0x0000002a29197223 */ /* 0x040fe20000000019 */
        /* <DEDUP_REMOVED lines=41> */
.L_x_138:
[----:B------:R-:W-:Y:S05]  /*8e20*/  BSYNC.RECONVERGENT B0 ;  /* 0x0000000000007941 */ /* 0x000fea0003800200 */
.L_x_137:
        /* <DEDUP_REMOVED lines=21> */
.L_x_142:
[----:B------:R-:W-:Y:S05]  /*8f80*/  BSYNC B0 ;  /* 0x0000000000007941 */ /* 0x000fea0003800000 */
.L_x_141:
[----:B------:R-:W-:Y:S11]  /*8f90*/  ISETP.NE.AND P0, PT, R60, RZ, PT ;  /* 0x000000ff3c00720c */ /* 0x000ff60003f05270 */
[----:B------:R-:W-:Y:S02]  /*8fa0*/  @!UPT UIADD3 URZ, UPT, UPT, URZ, URZ, URZ ;  /* 0x000000fffffff290 */ /* 0x000fe4000fffe0ff */
[----:B------:R4:W1:Y:S04]  /*8fb0*/  @P0 LDS.128 R48, [R3] ;  /* 0x0000000003300984 */ /* 0x0008680000000c00 */
[----:B------:R4:W1:Y:S04]  /*8fc0*/  @P0 LDS.128 R56, [R2+0x10] ;  /* 0x0000100002380984 */ /* 0x0008680000000c00 */
[----:B------:R4:W1:Y:S04]  /*8fd0*/  @P0 LDS.128 R64, [R0+0x20] ;  /* 0x0000200000400984 */ /* 0x0008680000000c00 */
[----:B------:R4:W1:Y:S02]  /*8fe0*/  @P0 LDS.128 R72, [R46+0x30] ;  /* 0x000030002e480984 */ /* 0x0008640000000c00 */
.L_x_140:
[----:B------:R-:W-:Y:S05]  /*8ff0*/  BSYNC B1 ;  /* 0x0000000000017941 */ /* 0x000fea0003800000 */
.L_x_139:
        /* <DEDUP_REMOVED lines=21> */
.L_x_144:
[----:B------:R-:W-:Y:S01]  /*9150*/  ISETP.NE.AND P0, PT, R99, RZ, PT ;  /* 0x000000ff6300720c */ /* 0x000fe20003f05270 */
[----:B------:R-:W-:Y:S05]  /*9160*/  WARPSYNC.ALL ;  /* 0x0000000000007948 */ /* 0x000fea0003800000 */
[----:B------:R-:W-:Y:S01]  /*9170*/  R2UR UR4, R39 ;  /* 0x00000000270472ca */ /* 0x000fe200000e0000 */
[----:B------:R-:W-:Y:S01]  /*9180*/  BSSY.RECONVERGENT B0, `(.L_x_145) ;  /* 0x000008b000007945 */ /* 0x000fe20003800200 */
[C---:B-1----:R-:W-:Y:S02]  /*9190*/  SHF.L.U32 R40, R48.reuse, 0x10, RZ ;  /* 0x0000001030287819 */ /* 0x042fe400000006ff */
[----:B------:R-:W-:Y:S02]  /*91a0*/  LOP3.LUT R42, R48, 0xffff0000, RZ, 0xc0, !PT ;  /* 0xffff0000302a7812 */ /* 0x000fe400078ec0ff */
[C---:B------:R-:W-:Y:S02]  /*91b0*/  SHF.L.U32 R43, R49.reuse, 0x10, RZ ;  /* 0x00000010312b7819 */ /* 0x040fe400000006ff */
[----:B------:R-:W-:Y:S02]  /*91c0*/  LOP3.LUT R44, R49, 0xffff0000, RZ, 0xc0, !PT ;  /* 0xffff0000312c7812 */ /* 0x000fe400078ec0ff */
[C---:B------:R-:W-:Y:S02]  /*91d0*/  SHF.L.U32 R45, R50.reuse, 0x10, RZ ;  /* 0x00000010322d7819 */ /* 0x040fe400000006ff */
[----:B------:R-:W-:Y:S01]  /*91e0*/  LOP3.LUT R46, R50, 0xffff0000, RZ, 0xc0, !PT ;  /* 0xffff0000322e7812 */ /* 0x000fe200078ec0ff */
[----:B------:R-:W1:Y:S01]  /*91f0*/  LDTM.x32 R4, tmem[UR4+0x60] ;  /* 0x00006004000479ee */ /* 0x000e6200082c0000 */
[C---:B------:R-:W-:Y:S01]  /*9200*/  SHF.L.U32 R47, R51.reuse, 0x10, RZ ;  /* 0x00000010332f7819 */ /* 0x040fe200000006ff */
[----:B------:R-:W-:Y:S01]  /*9210*/  NOP ;  /* 0x0000000000007918 */ /* 0x000fe20000000000 */
[----:B------:R-:W-:Y:S02]  /*9220*/  LOP3.LUT R48, R51, 0xffff0000, RZ, 0xc0, !PT ;  /* 0xffff000033307812 */ /* 0x000fe400078ec0ff */
[C---:B------:R-:W-:Y:S02]  /*9230*/  SHF.L.U32 R49, R56.reuse, 0x10, RZ ;  /* 0x0000001038317819 */ /* 0x040fe400000006ff */
[----:B------:R-:W-:Y:S02]  /*9240*/  LOP3.LUT R51, R56, 0xffff0000, RZ, 0xc0, !PT ;  /* 0xffff000038337812 */ /* 0x000fe400078ec0ff */
[C---:B------:R-:W-:Y:S02]  /*9250*/  SHF.L.U32 R50, R57.reuse, 0x10, RZ ;  /* 0x0000001039327819 */ /* 0x040fe400000006ff */
[----:B---3--:R-:W-:Y:S02]  /*9260*/  LOP3.LUT R52, R57, 0xffff0000, RZ, 0xc0, !PT ;  /* 0xffff000039347812 */ /* 0x008fe400078ec0ff */
[C---:B------:R-:W-:Y:S02]  /*9270*/  SHF.L.U32 R53, R58.reuse, 0x10, RZ ;  /* 0x000000103a357819 */ /* 0x040fe400000006ff */
[----:B------:R-:W-:Y:S02]  /*9280*/  LOP3.LUT R54, R58, 0xffff0000, RZ, 0xc0, !PT ;  /* 0xffff00003a367812 */ /* 0x000fe400078ec0ff */
[----:B------:R-:W-:Y:S02]  /*9290*/  SHF.L.U32 R55, R59, 0x10, RZ ;  /* 0x000000103b377819 */ /* 0x000fe400000006ff */
[----:B------:R-:W-:Y:S02]  /*92a0*/  IADD3 R101, PT, PT, R101, 0x110, RZ ;  /* 0x0000011065657810 */ /* 0x000fe40007ffe0ff */
[----:B------:R-:W-:Y:S02]  /*92b0*/  LOP3.LUT R56, R59, 0xffff0000, RZ, 0xc0, !PT ;  /* 0xffff00003b387812 */ /* 0x000fe400078ec0ff */
[----:B------:R-:W-:Y:S01]  /*92c0*/  SHF.L.U32 R57, R64, 0x10, RZ ;  /* 0x0000001040397819 */ /* 0x000fe200000006ff */
[----:B-1----:R-:W-:Y:S01]  /*92d0*/  FMUL R4, R38, R4 ;  /* 0x0000000426047220 */ /* 0x002fe20000400000 */
[----:B------:R-:W-:Y:S01]  /*92e0*/  LOP3.LUT R58, R64, 0xffff0000, RZ, 0xc0, !PT ;  /* 0xffff0000403a7812 */ /* 0x000fe200078ec0ff */
[C---:B------:R-:W-:Y:S01]  /*92f0*/  FMUL R5, R38.reuse, R5 ;  /* 0x0000000526057220 */ /* 0x040fe20000400000 */
[----:B------:R-:W-:Y:S01]  /*9300*/  LOP3.LUT R101, R101, 0xfefffff8, RZ, 0xc0, !PT ;  /* 0xfefffff865657812 */ /* 0x000fe200078ec0ff */
[C---:B------:R-:W-:Y:S01]  /*9310*/  FFMA R4, R41.reuse, R40, R4 ;  /* 0x0000002829047223 */ /* 0x040fe20000000004 */
[C---:B------:R-:W-:Y:S01]  /*9320*/  FMUL R6, R38.reuse, R6 ;  /* 0x0000000626067220 */ /* 0x040fe20000400000 */
[----:B------:R-:W-:Y:S01]  /*9330*/  FFMA R5, R41, R42, R5 ;  /* 0x0000002a29057223 */ /* 0x000fe20000000005 */
[----:B------:R-:W-:Y:S01]  /*9340*/  SHF.L.U32 R59, R65, 0x10, RZ ;  /* 0x00000010413b7819 */ /* 0x000fe200000006ff */
[----:B------:R1:W-:Y:S01]  /*9350*/  SYNCS.ARRIVE.TRANS64.RED.A1T0 RZ, [R101+URZ], RZ ;  /* 0x000000ff65ff79a7 */ /* 0x0003e200081004ff */
[----:B------:R-:W-:Y:S01]  /*9360*/  FFMA R6, R41, R43, R6 ;  /* 0x0000002b29067223 */ /* 0x000fe20000000006 */
[C---:B------:R-:W-:Y:S01]  /*9370*/  FMUL R7, R38.reuse, R7 ;  /* 0x0000000726077220 */ /* 0x040fe20000400000 */
[----:B------:R-:W-:Y:S01]  /*9380*/  F2FP.BF16.F32.PACK_AB R104, R5, R4 ;  /* 0x000000040568723e */ /* 0x000fe200000010ff */
[C---:B------:R-:W-:Y:S01]  /*9390*/  FMUL R8, R38.reuse, R8 ;  /* 0x0000000826087220 */ /* 0x040fe20000400000 */
[----:B------:R-:W-:Y:S01]  /*93a0*/  FMUL R9, R38, R9 ;  /* 0x0000000926097220 */ /* 0x000fe20000400000 */
[----:B------:R-:W-:Y:S01]  /*93b0*/  LOP3.LUT R60, R65, 0xffff0000, RZ, 0xc0, !PT ;  /* 0xffff0000413c7812 */ /* 0x000fe200078ec0ff */
[C---:B------:R-:W-:Y:S01]  /*93c0*/  FFMA R7, R41.reuse, R44, R7 ;  /* 0x0000002c29077223 */ /* 0x040fe20000000007 */
[C---:B------:R-:W-:Y:S01]  /*93d0*/  FFMA R8, R41.reuse, R45, R8 ;  /* 0x0000002d29087223 */ /* 0x040fe20000000008 */
[----:B------:R-:W-:Y:S01]  /*93e0*/  SHF.L.U32 R61, R66, 0x10, RZ ;  /* 0x00000010423d7819 */ /* 0x000fe200000006ff */
[----:B------:R-:W-:Y:S01]  /*93f0*/  FFMA R9, R41, R46, R9 ;  /* 0x0000002e29097223 */ /* 0x000fe20000000009 */
[C---:B------:R-:W-:Y:S01]  /*9400*/  FMUL R10, R38.reuse, R10 ;  /* 0x0000000a260a7220 */ /* 0x040fe20000400000 */
[----:B------:R-:W-:Y:S01]  /*9410*/  F2FP.BF16.F32.PACK_AB R105, R7, R6 ;  /* 0x000000060769723e */ /* 0x000fe200000010ff */
[C---:B------:R-:W-:Y:S01]  /*9420*/  FMUL R11, R38.reuse, R11 ;  /* 0x0000000b260b7220 */ /* 0x040fe20000400000 */
[----:B------:R-:W-:Y:S01]  /*9430*/  FMUL R0, R38, R12 ;  /* 0x0000000c26007220 */ /* 0x000fe20000400000 */
[----:B------:R-:W-:Y:S01]  /*9440*/  F2FP.BF16.F32.PACK_AB R106, R9, R8 ;  /* 0x00000008096a723e */ /* 0x000fe200000010ff */
[C---:B------:R-:W-:Y:S01]  /*9450*/  FFMA R10, R41.reuse, R47, R10 ;  /* 0x0000002f290a7223 */ /* 0x040fe2000000000a */
[C---:B------:R-:W-:Y:S01]  /*9460*/  FFMA R11, R41.reuse, R48, R11 ;  /* 0x00000030290b7223 */ /* 0x040fe2000000000b */
[----:B------:R-:W-:Y:S01]  /*9470*/  LOP3.LUT R62, R66, 0xffff0000, RZ, 0xc0, !PT ;  /* 0xffff0000423e7812 */ /* 0x000fe200078ec0ff */
[----:B------:R-:W-:Y:S01]  /*9480*/  FFMA R0, R41, R49, R0 ;  /* 0x0000003129007223 */ /* 0x000fe20000000000 */
[C---:B------:R-:W-:Y:S01]  /*9490*/  FMUL R2, R38.reuse, R13 ;  /* 0x0000000d26027220 */ /* 0x040fe20000400000 */
[----:B------:R-:W-:Y:S01]  /*94a0*/  SHF.L.U32 R63, R67, 0x10, RZ ;  /* 0x00000010433f7819 */ /* 0x000fe200000006ff */
[C---:B------:R-:W-:Y:S01]  /*94b0*/  FMUL R3, R38.reuse, R14 ;  /* 0x0000000e26037220 */ /* 0x040fe20000400000 */
[----:B------:R-:W-:Y:S01]  /*94c0*/  F2FP.BF16.F32.PACK_AB R107, R11, R10 ;  /* 0x0000000a0b6b723e */ /* 0x000fe200000010ff */
[----:B------:R-:W-:Y:S01]  /*94d0*/  FFMA R2, R41, R51, R2 ;  /* 0x0000003329027223 */ /* 0x000fe20000000002 */
[C---:B------:R-:W-:Y:S01]  /*94e0*/  FMUL R15, R38.reuse, R15 ;  /* 0x0000000f260f7220 */ /* 0x040fe20000400000 */
[C---:B------:R-:W-:Y:S01]  /*94f0*/  FMUL R12, R38.reuse, R16 ;  /* 0x00000010260c7220 */ /* 0x040fe20000400000 */
[----:B------:R-:W-:Y:S01]  /*9500*/  FMUL R13, R38, R17 ;  /* 0x00000011260d7220 */ /* 0x000fe20000400000 */
[----:B------:R1:W-:Y:S01]  /*9510*/  STS.128 [R97+0x6000], R104 ;  /* 0x0060006861007388 */ /* 0x0003e20000000c00 */
[----:B------:R-:W-:Y:S01]  /*9520*/  LOP3.LUT R64, R67, 0xffff0000, RZ, 0xc0, !PT ;  /* 0xffff000043407812 */ /* 0x000fe200078ec0ff */
[C---:B------:R-:W-:Y:S01]  /*9530*/  FFMA R3, R41.reuse, R50, R3 ;  /* 0x0000003229037223 */ /* 0x040fe20000000003 */
[----:B------:R-:W-:Y:S01]  /*9540*/  SHF.L.U32 R65, R72, 0x10, RZ ;  /* 0x0000001048417819 */ /* 0x000fe200000006ff */
[C---:B------:R-:W-:Y:S01]  /*9550*/  FFMA R15, R41.reuse, R52, R15 ;  /* 0x00000034290f7223 */ /* 0x040fe2000000000f */
[----:B------:R-:W-:Y:S01]  /*9560*/  F2FP.BF16.F32.PACK_AB R108, R2, R0 ;  /* 0x00000000026c723e */ /* 0x000fe200000010ff */
[C---:B------:R-:W-:Y:S01]  /*9570*/  FFMA R12, R41.reuse, R53, R12 ;  /* 0x00000035290c7223 */ /* 0x040fe2000000000c */
[C---:B------:R-:W-:Y:S01]  /*9580*/  FFMA R13, R41.reuse, R54, R13 ;  /* 0x00000036290d7223 */ /* 0x040fe2000000000d */
[C---:B------:R-:W-:Y:S01]  /*9590*/  FMUL R14, R38.reuse, R18 ;  /* 0x00000012260e7220 */ /* 0x040fe20000400000 */
[C---:B------:R-:W-:Y:S01]  /*95a0*/  FMUL R19, R38.reuse, R19 ;  /* 0x0000001326137220 */ /* 0x040fe20000400000 */
[C---:B------:R-:W-:Y:S01]  /*95b0*/  FMUL R16, R38.reuse, R20 ;  /* 0x0000001426107220 */ /* 0x040fe20000400000 */
[C---:B------:R-:W-:Y:S01]  /*95c0*/  FMUL R17, R38.reuse, R21 ;  /* 0x0000001526117220 */ /* 0x040fe20000400000 */
[C---:B------:R-:W-:Y:S01]  /*95d0*/  FFMA R14, R41.reuse, R55, R14 ;  /* 0x00000037290e7223 */ /* 0x040fe2000000000e */
        /* <DEDUP_REMOVED lines=9> */
[----:B------:R-:W-:Y:S01]  /*9670*/  FFMA R23, R41, R60, R23 ;  /* 0x0000003c29177223 */ /* 0x000fe20000000017 */
[C---:B------:R-:W-:Y:S01]  /*9680*/  FMUL R27, R38.reuse, R27 ;  /* 0x0000001b261b7220 */ /* 0x040fe20000400000 */
[----:B------:R-:W-:Y:S01]  /*9690*/  F2FP.BF16.F32.PACK_AB R109, R15, R3 ;  /* 0x000000030f6d723e */ /* 0x000fe200000010ff */
[----:B------:R-:W-:Y:S01]  /*96a0*/  FFMA R20, R41, R61, R20 ;  /* 0x0000003d29147223 */ /* 0x000fe20000000014 */
[----:B------:R-:W-:Y:S01]  /*96b0*/  F2FP.BF16.F32.PACK_AB R110, R13, R12 ;  /* 0x0000000c0d6e723e */ /* 0x000fe200000010ff */
[----:B------:R-:W-:Y:S01]  /*96c0*/  FMUL R24, R38, R28 ;  /* 0x0000001c26187220 */ /* 0x000fe20000400000 */
[----:B------:R-:W-:Y:S01]  /*96d0*/  F2FP.BF16.F32.PACK_AB R111, R19, R14 ;  /* 0x0000000e136f723e */ /* 0x000fe200000010ff */
[----:B------:R-:W-:Y:S01]  /*96e0*/  FFMA R21, R41, R62, R21 ;  /* 0x0000003e29157223 */ /* 0x000fe20000000015 */
[----:B------:R-:W-:Y:S01]  /*96f0*/  LOP3.LUT R66, R72, 0xffff0000, RZ, 0xc0, !PT ;  /* 0xffff000048427812 */ /* 0x000fe200078ec0ff */
[C---:B------:R-:W-:Y:S01]  /*9700*/  FMUL R25, R38.reuse, R29 ;  /* 0x0000001d26197220 */ /* 0x040fe20000400000 */
[----:B------:R-:W-:Y:S01]  /*9710*/  SHF.L.U32 R67, R73, 0x10, RZ ;  /* 0x0000001049437819 */ /* 0x000fe200000006ff */
[----:B------:R1:W-:Y:S01]  /*9720*/  STS.128 [R96+0x6010], R108 ;  /* 0x0060106c60007388 */ /* 0x0003e20000000c00 */
[----:B------:R-:W-:Y:S01]  /*9730*/  FFMA R22, R41, R63, R22 ;  /* 0x0000003f29167223 */ /* 0x000fe20000000016 */
[----:B------:R-:W-:Y:S01]  /*9740*/  LOP3.LUT R68, R73, 0xffff0000, RZ, 0xc0, !PT ;  /* 0xffff000049447812 */ /* 0x000fe200078ec0ff */
[----:B------:R-:W-:Y:S01]  /*9750*/  FMUL R26, R38, R30 ;  /* 0x0000001e261a7220 */ /* 0x000fe20000400000 */
[C---:B------:R-:W-:Y:S01]  /*9760*/  FFMA R27, R41.reuse, R64, R27 ;  /* 0x00000040291b7223 */ /* 0x040fe2000000001b */
[----:B------:R-:W-:Y:S01]  /*9770*/  SHF.L.U32 R69, R74, 0x10, RZ ;  /* 0x000000104a457819 */ /* 0x000fe200000006ff */
[----:B------:R-:W-:Y:S01]  /*9780*/  FMUL R31, R38, R31 ;  /* 0x0000001f261f7220 */ /* 0x000fe20000400000 */
[C---:B------:R-:W-:Y:S01]  /*9790*/  FFMA R24, R41.reuse, R65, R24 ;  /* 0x0000004129187223 */ /* 0x040fe20000000018 */
[----:B------:R-:W-:Y:S01]  /*97a0*/  LOP3.LUT R70, R74, 0xffff0000, RZ, 0xc0, !PT ;  /* 0xffff00004a467812 */ /* 0x000fe200078ec0ff */
[C---:B------:R-:W-:Y:S01]  /*97b0*/  FMUL R28, R38.reuse, R32 ;  /* 0x00000020261c7220 */ /* 0x040fe20000400000 */
[----:B------:R-:W-:Y:S01]  /*97c0*/  FFMA R25, R41, R66, R25 ;  /* 0x0000004229197223 */ /* 0x000fe20000000019 */
[----:B------:R-:W-:Y:S01]  /*97d0*/  SHF.L.U32 R71, R75, 0x10, RZ ;  /* 0x000000104b477819 */ /* 0x000fe200000006ff */
[C---:B------:R-:W-:Y:S01]  /*97e0*/  FMUL R29, R38.reuse, R33 ;  /* 0x00000021261d7220 */ /* 0x040fe20000400000 */
[----:B------:R-:W-:Y:S01]  /*97f0*/  FFMA R26, R41, R67, R26 ;  /* 0x00000043291a7223 */ /* 0x000fe2000000001a */
[----:B------:R-:W-:Y:S01]  /*9800*/  LOP3.LUT R72, R75, 0xffff0000, RZ, 0xc0, !PT ;  /* 0xffff00004b487812 */ /* 0x000fe200078ec0ff */
        /* <DEDUP_REMOVED lines=33> */
[----:B---3--:R-:W-:Y:S04]  /*9a20*/  DEPBAR.LE SB0, 0x1 ;  /* 0x000080400000791a */ /* 0x008fe80000000000 */
.L_x_146:
[----:B------:R-:W-:Y:S05]  /*9a30*/  BSYNC.RECONVERGENT B0 ;  /* 0x0000000000007941 */ /* 0x000fea0003800200 */
.L_x_145:
[----:B------:R-:W-:Y:S01]  /*9a40*/  BAR.SYNC.DEFER_BLOCKING 0x1, 0x80 ;  /* 0x0042000000007b1d */ /* 0x000fe20000010000 */
[----:B------:R-:W-:Y:S01]  /*9a50*/  UISETP.NE.AND UP0, UPT, UR47, -0x4, UPT ;  /* 0xfffffffc2f00788c */ /* 0x000fe2000bf05270 */
[----:B------:R-:W-:Y:S08]  /*9a60*/  IADD3 R0, PT, PT, R36, 0x1, RZ ;  /* 0x0000000124007810 */ /* 0x000ff00007ffe0ff */
[----:B------:R-:W-:Y:S05]  /*9a70*/  BRA.U !UP0, `(.L_x_147) ;  /* 0x0000000108247547 */ /* 0x000fea000b800000 */
[----:B------:R-:W-:Y:S01]  /*9a80*/  ISETP.NE.AND P0, PT, R100, RZ, PT ;  /* 0x000000ff6400720c */ /* 0x000fe20003f05270 */
[----:B------:R-:W-:Y:S01]  /*9a90*/  IMAD.U32 R2, RZ, RZ, UR46 ;  /* 0x0000002eff027e24 */ /* 0x000fe2000f8e00ff */
[----:B------:R-:W-:Y:S04]  /*9aa0*/  UIADD3 UR4, UPT, UPT, UR46, 0x1, URZ ;  /* 0x000000012e047890 */ /* 0x000fe8000fffe0ff */
[----:B------:R-:W-:Y:S04]  /*9ab0*/  UISETP.NE.AND UP0, UPT, UR4, 0x4, UPT ;  /* 0x000000040400788c */ /* 0x000fe8000bf05270 */
[----:B------:R-:W-:Y:S03]  /*9ac0*/  USEL UR46, UR4, URZ, UP0 ;  /* 0x000000ff042e7287 */ /* 0x000fe60008000000 */
[----:B------:R-:W-:Y:S05]  /*9ad0*/  @P0 LEA R2, R2, UR44, 0x3 ;  /* 0x0000002c02020c11 */ /* 0x000fea000f8e18ff */
[----:B------:R-:W-:Y:S05]  /*9ae0*/  @P0 VIADD R3, R2, 0xa0 ;  /* 0x000000a002030836 */ /* 0x000fea0000000000 */
[----:B------:R-:W-:Y:S04]  /*9af0*/  @P0 PRMT R3, R102, 0x654, R3 ;  /* 0x0000065466030816 */ /* 0x000fe80000000003 */
[----:B------:R3:W-:Y:S03]  /*9b00*/  @P0 SYNCS.ARRIVE.TRANS64.RED.A1T0 RZ, [R3+URZ], RZ ;  /* 0x000000ff03ff09a7 */ /* 0x0007e600081004ff */
.L_x_147:
[----:B------:R-:W-:Y:S01]  /*9b10*/  R2UR UR5, R86 ;  /* 0x00000000560572ca */ /* 0x000fe200000e0000 */
[----:B------:R-:W-:Y:S01]  /*9b20*/  UISETP.NE.AND UP0, UPT, UR61, URZ, UPT ;  /* 0x000000ff3d00728c */ /* 0x000fe2000bf05270 */
[----:B------:R-:W-:Y:S01]  /*9b30*/  R2UR UR4, R87 ;  /* 0x00000000570472ca */ /* 0x000fe200000e0000 */
[----:B------:R-:W-:Y:S01]  /*9b40*/  UIADD3 UR47, UPT, UPT, UR47, 0x4, URZ ;  /* 0x000000042f2f7890 */ /* 0x000fe2000fffe0ff */
[----:B------:R-:W-:Y:S01]  /*9b50*/  ISETP.NE.AND P0, PT, R90, 0x2, PT ;  /* 0x000000025a00780c */ /* 0x000fe20003f05270 */
[----:B------:R-:W-:Y:S01]  /*9b60*/  UMOV UR36, UR60 ;  /* 0x0000003c00247c82 */ /* 0x000fe20008000000 */
[----:B------:R-:W-:Y:S02]  /*9b70*/  ISETP.NE.AND P1, PT, R0, 0x4, PT ;  /* 0x000000040000780c */ /* 0x000fe40003f25270 */
[----:B---3--:R-:W-:Y:S02]  /*9b80*/  SEL R3, RZ, 0x1, P0 ;  /* 0x00000001ff037807 */ /* 0x008fe40000000000 */
[----:B------:R-:W-:Y:S02]  /*9b90*/  SEL R2, RZ, 0x1, P1 ;  /* 0x00000001ff027807 */ /* 0x000fe40000800000 */
[----:B------:R-:W-:Y:S01]  /*9ba0*/  LOP3.LUT R92, R92, R3, RZ, 0x3c, !PT ;  /* 0x000000035c5c7212 */ /* 0x000fe200078e3cff */
[----:B------:R-:W-:Y:S01]  /*9bb0*/  UIADD3 UR20, UPT, UPT, UR37, UR5, URZ ;  /* 0x0000000525147290 */ /* 0x000fe2000fffe0ff */
[----:B------:R-:W-:Y:S01]  /*9bc0*/  LOP3.LUT R93, R93, R2, RZ, 0x3c, !PT ;  /* 0x000000025d5d7212 */ /* 0x000fe200078e3cff */
[----:B------:R-:W-:Y:S01]  /*9bd0*/  UIADD3 UR16, UPT, UPT, UR38, UR4, URZ ;  /* 0x0000000426107290 */ /* 0x000fe2000fffe0ff */
[----:B------:R-:W-:Y:S02]  /*9be0*/  SEL R90, R90, RZ, P0 ;  /* 0x000000ff5a5a7207 */ /* 0x000fe40000000000 */
[----:B------:R-:W-:Y:S01]  /*9bf0*/  SEL R36, R0, RZ, P1 ;  /* 0x000000ff00247207 */ /* 0x000fe20000800000 */
[----:B------:R-:W-:Y:S08]  /*9c00*/  BRA.U UP0, `(.L_x_148) ;  /* 0xffffffc1000c7547 */ /* 0x000ff0000b83ffff */
[----:B------:R-:W3:Y:S01]  /*9c10*/  LDCU.64 UR4, c[0x0][0x888] ;  /* 0x00011100ff0477ac */ /* 0x000ee20008000a00 */
[----:B------:R-:W4:Y:S01]  /*9c20*/  LDCU.64 UR6, c[0x0][0x890] ;  /* 0x00011200ff0677ac */ /* 0x000f220008000a00 */
[----:B---3--:R-:W-:Y:S02]  /*9c30*/  ISETP.NE.U32.AND P2, PT, RZ, UR4, PT ;  /* 0x00000004ff007c0c */ /* 0x008fe4000bf45070 */
[----:B----4-:R-:W-:Y:S02]  /*9c40*/  ISETP.NE.U32.AND P1, PT, RZ, UR6, PT ;  /* 0x00000006ff007c0c */ /* 0x010fe4000bf25070 */
[----:B------:R-:W-:Y:S02]  /*9c50*/  ISETP.NE.AND.EX P2, PT, RZ, UR5, PT, P2 ;  /* 0x00000005ff007c0c */ /* 0x000fe4000bf45320 */
[----:B------:R-:W-:-:S13]  /*9c60*/  ISETP.NE.AND.EX P0, PT, RZ, UR7, PT, P1 ;  /* 0x00000007ff007c0c */ /* 0x000fda000bf05310 */
[----:B------:R-:W-:Y:S05]  /*9c70*/  @P2 BRA P0, `(.L_x_149) ;  /* 0x00000000003c2947 */ /* 0x000fea0000000000 */
[----:B------:R-:W-:-:S13]  /*9c80*/  ISETP.NE.AND.EX P1, PT, RZ, UR7, PT, P1 ;  /* 0x00000007ff007c0c */ /* 0x000fda000bf25310 */
[----:B------:R-:W-:Y:S05]  /*9c90*/  @P1 BRA `(.L_x_150) ;  /* 0x00000000000c1947 */ /* 0x000fea0003800000 */
[----:B------:R-:W-:-:S13]  /*9ca0*/  FSETP.NEU.AND P0, PT, R41, RZ, PT ;  /* 0x000000ff2900720b */ /* 0x000fda0003f0d000 */
[----:B------:R-:W-:Y:S05]  /*9cb0*/  @!P0 EXIT ;  /* 0x000000000000894d */ /* 0x000fea0003800000 */
[----:B------:R-:W-:Y:S05]  /*9cc0*/  BRA `(.L_x_149) ;  /* 0x0000000000287947 */ /* 0x000fea0003800000 */
.L_x_150:
[----:B------:R-:W-:Y:S01]  /*9cd0*/  ISETP.NE.AND P0, PT, R89, RZ, PT ;  /* 0x000000ff5900720c */ /* 0x000fe20003f05270 */
[----:B------:R-:W-:-:S12]  /*9ce0*/  BSSY.RECONVERGENT B0, `(.L_x_149) ;  /* 0x0000008000007945 */ /* 0x000fd80003800200 */
[----:B------:R-:W-:Y:S05]  /*9cf0*/  @P0 BRA `(.L_x_151) ;  /* 0x0000000000100947 */ /* 0x000fea0003800000 */
[----:B------:R-:W-:-:S04]  /*9d00*/  ISETP.NE.U32.AND P0, PT, RZ, UR4, PT ;  /* 0x00000004ff007c0c */ /* 0x000fc8000bf05070 */
[----:B------:R-:W-:-:S13]  /*9d10*/  ISETP.NE.AND.EX P0, PT, RZ, UR5, PT, P0 ;  /* 0x00000005ff007c0c */ /* 0x000fda000bf05300 */
[----:B------:R-:W-:Y:S05]  /*9d20*/  @!P0 EXIT ;  /* 0x000000000000894d */ /* 0x000fea0003800000 */
[----:B------:R-:W-:Y:S05]  /*9d30*/  BRA `(.L_x_152) ;  /* 0x0000000000087947 */ /* 0x000fea0003800000 */
.L_x_151:
[----:B------:R-:W-:-:S13]  /*9d40*/  FSETP.NEU.AND P0, PT, R41, RZ, PT ;  /* 0x000000ff2900720b */ /* 0x000fda0003f0d000 */
[----:B------:R-:W-:Y:S05]  /*9d50*/  @!P0 EXIT ;  /* 0x000000000000894d */ /* 0x000fea0003800000 */
.L_x_152:
[----:B------:R-:W-:Y:S05]  /*9d60*/  BSYNC.RECONVERGENT B0 ;  /* 0x0000000000007941 */ /* 0x000fea0003800200 */
.L_x_149:
[----:B------:R-:W3:Y:S01]  /*9d70*/  S2UR UR7, SR_CgaCtaId ;  /* 0x00000000000779c3 */ /* 0x000ee20000008800 */
[----:B------:R-:W-:Y:S01]  /*9d80*/  ULEA UR6, UR46, UR44, 0x3 ;  /* 0x0000002c2e067291 */ /* 0x000fe2000f8e18ff */
[----:B------:R-:W-:-:S04]  /*9d90*/  DEPBAR.LE SB0, 0x0 ;  /* 0x000080000000791a */ /* 0x000fc80000000000 */
[----:B------:R-:W-:-:S04]  /*9da0*/  UIADD3 UR6, UPT, UPT, UR6, 0xa0, URZ ;  /* 0x000000a006067890 */ /* 0x000fc8000fffe0ff */
[----:B---3--:R-:W-:-:S09]  /*9db0*/  UPRMT UR6, UR7, 0x654, UR6 ;  /* 0x0000065407067896 */ /* 0x008fd20008000006 */
[----:B------:R-:W-:Y:S01]  /*9dc0*/  SYNCS.ARRIVE.TRANS64.RED.A1T0 RZ, [UR6], RZ ;  /* 0x000000ffffff79a7 */ /* 0x000fe20008100406 */
[----:B------:R-:W-:Y:S05]  /*9dd0*/  EXIT ;  /* 0x000000000000794d */ /* 0x000fea0003800000 */
.L_x_24:
[----:B-1----:R1:W2:Y:S02]  /*9de0*/  SYNCS.PHASECHK.TRANS64.TRYWAIT P0, [R0+URZ+0x140], R3 ;  /* 0x00014003000075a7 */ /* 0x0022a400080011ff */
[----:B--2---:R-:W-:Y:S05]  /*9df0*/  @!P0 NANOSLEEP.SYNCS 0x989680 ;  /* 0x009896800000895d */ /* 0x004fea0003900000 */
[----:B------:R-:W2:Y:S02]  /*9e00*/  @!P0 SYNCS.PHASECHK.TRANS64 P0, [R0+URZ+0x140], R3 ;  /* 0x00014003000085a7 */ /* 0x000ea400080010ff */
[----:B--2---:R-:W-:Y:S05]  /*9e10*/  @!P0 BRA `(.L_x_24) ;  /* 0xfffffffc00f08947 */ /* 0x004fea000383ffff */
[----:B------:R-:W-:Y:S05]  /*9e20*/  BRA `(.L_x_153) ;  /* 0xffffff7c00707947 */ /* 0x000fea000383ffff */
.L_x_27:
[----:B-1----:R-:W-:-:S07]  /*9e30*/  MOV R0, UR33 ;  /* 0x0000002100007c02 */ /* 0x002fce0008000f00 */
.L_x_154:
[----:B-1----:R1:W2:Y:S02]  /*9e40*/  SYNCS.PHASECHK.TRANS64.TRYWAIT P0, [R0+URZ+0x40], R3 ;  /* 0x00004003000075a7 */ /* 0x0022a400080011ff */
[----:B--2---:R-:W-:Y:S05]  /*9e50*/  @!P0 NANOSLEEP.SYNCS 0x989680 ;  /* 0x009896800000895d */ /* 0x004fea0003900000 */
[----:B------:R-:W2:Y:S02]  /*9e60*/  @!P0 SYNCS.PHASECHK.TRANS64 P0, [R0+URZ+0x40], R3 ;  /* 0x00004003000085a7 */ /* 0x000ea400080010ff */
[----:B--2---:R-:W-:Y:S05]  /*9e70*/  @!P0 BRA `(.L_x_154) ;  /* 0xfffffffc00f08947 */ /* 0x004fea000383ffff */
[----:B------:R-:W-:Y:S05]  /*9e80*/  BRA `(.L_x_26) ;  /* 0xffffff7c00c07947 */ /* 0x000fea000383ffff */
.L_x_34:
[----:B-1----:R-:W-:-:S07]  /*9e90*/  MOV R0, UR17 ;  /* 0x0000001100007c02 */ /* 0x002fce0008000f00 */
.L_x_155:
[----:B-1----:R1:W2:Y:S02]  /*9ea0*/  SYNCS.PHASECHK.TRANS64.TRYWAIT P0, [R0+URZ+0x40], R3 ;  /* 0x00004003000075a7 */ /* 0x0022a400080011ff */
[----:B--2---:R-:W-:Y:S05]  /*9eb0*/  @!P0 NANOSLEEP.SYNCS 0x989680 ;  /* 0x009896800000895d */ /* 0x004fea0003900000 */
[----:B------:R-:W2:Y:S02]  /*9ec0*/  @!P0 SYNCS.PHASECHK.TRANS64 P0, [R0+URZ+0x40], R3 ;  /* 0x00004003000085a7 */ /* 0x000ea400080010ff */
[----:B--2---:R-:W-:Y:S05]  /*9ed0*/  @!P0 BRA `(.L_x_155) ;  /* 0xfffffffc00f08947 */ /* 0x004fea000383ffff */
[----:B------:R-:W-:Y:S05]  /*9ee0*/  BRA `(.L_x_33) ;  /* 0xffffff8000847947 */ /* 0x000fea000383ffff */
.L_x_39:
[----:B-1----:R1:W2:Y:S02]  /*9ef0*/  SYNCS.PHASECHK.TRANS64.TRYWAIT P0, [R3+URZ+0xd0], R0 ;  /* 0x0000d000030075a7 */ /* 0x0022a400080011ff */
[----:B--2---:R-:W-:Y:S05]  /*9f00*/  @!P0 NANOSLEEP.SYNCS 0x989680 ;  /* 0x009896800000895d */ /* 0x004fea0003900000 */
[----:B------:R-:W2:Y:S02]  /*9f10*/  @!P0 SYNCS.PHASECHK.TRANS64 P0, [R3+URZ+0xd0], R0 ;  /* 0x0000d000030085a7 */ /* 0x000ea400080010ff */
[----:B--2---:R-:W-:Y:S05]  /*9f20*/  @!P0 BRA `(.L_x_39) ;  /* 0xfffffffc00f08947 */ /* 0x004fea000383ffff */
[----:B------:R-:W-:Y:S05]  /*9f30*/  BRA `(.L_x_156) ;  /* 0xffffff8400287947 */ /* 0x000fea000383ffff */
.L_x_43:
[----:B-1----:R-:W-:-:S07]  /*9f40*/  MOV R0, UR4 ;  /* 0x0000000400007c02 */ /* 0x002fce0008000f00 */
.L_x_157:
[----:B-1----:R1:W2:Y:S02]  /*9f50*/  SYNCS.PHASECHK.TRANS64.TRYWAIT P0, [R0+URZ], R3 ;  /* 0x00000003000075a7 */ /* 0x0022a400080011ff */
[----:B--2---:R-:W-:Y:S05]  /*9f60*/  @!P0 NANOSLEEP.SYNCS 0x989680 ;  /* 0x009896800000895d */ /* 0x004fea0003900000 */
[----:B------:R-:W2:Y:S02]  /*9f70*/  @!P0 SYNCS.PHASECHK.TRANS64 P0, [R0+URZ], R3 ;  /* 0x00000003000085a7 */ /* 0x000ea400080010ff */
[----:B--2---:R-:W-:Y:S05]  /*9f80*/  @!P0 BRA `(.L_x_157) ;  /* 0xfffffffc00f08947 */ /* 0x004fea000383ffff */
[----:B------:R-:W-:Y:S05]  /*9f90*/  BRA `(.L_x_158) ;  /* 0xffffff8800d47947 */ /* 0x000fea000383ffff */
.L_x_44:
[----:B------:R-:W-:-:S07]  /*9fa0*/  MOV R0, UR5 ;  /* 0x0000000500007c02 */ /* 0x000fce0008000f00 */
.L_x_159:
[----:B-1----:R1:W2:Y:S02]  /*9fb0*/  SYNCS.PHASECHK.TRANS64.TRYWAIT P0, [R0+URZ], R3 ;  /* 0x00000003000075a7 */ /* 0x0022a400080011ff */
[----:B--2---:R-:W-:Y:S05]  /*9fc0*/  @!P0 NANOSLEEP.SYNCS 0x989680 ;  /* 0x009896800000895d */ /* 0x004fea0003900000 */
[----:B------:R-:W2:Y:S02]  /*9fd0*/  @!P0 SYNCS.PHASECHK.TRANS64 P0, [R0+URZ], R3 ;  /* 0x00000003000085a7 */ /* 0x000ea400080010ff */
[----:B--2---:R-:W-:Y:S05]  /*9fe0*/  @!P0 BRA `(.L_x_159) ;  /* 0xfffffffc00f08947 */ /* 0x004fea000383ffff */
[----:B------:R-:W-:Y:S05]  /*9ff0*/  BRA `(.L_x_160) ;  /* 0xffffff8800e07947 */ /* 0x000fea000383ffff */
.L_x_45:
[----:B------:R-:W-:-:S07]  /*a000*/  MOV R0, UR5 ;  /* 0x0000000500007c02 */ /* 0x000fce0008000f00 */
.L_x_161:
[----:B-1----:R1:W2:Y:S02]  /*a010*/  SYNCS.PHASECHK.TRANS64.TRYWAIT P0, [R0+URZ], R3 ;  /* 0x00000003000075a7 */ /* 0x0022a400080011ff */
[----:B--2---:R-:W-:Y:S05]  /*a020*/  @!P0 NANOSLEEP.SYNCS 0x989680 ;  /* 0x009896800000895d */ /* 0x004fea0003900000 */
[----:B------:R-:W2:Y:S02]  /*a030*/  @!P0 SYNCS.PHASECHK.TRANS64 P0, [R0+URZ], R3 ;  /* 0x00000003000085a7 */ /* 0x000ea400080010ff */
[----:B--2---:R-:W-:Y:S05]  /*a040*/  @!P0 BRA `(.L_x_161) ;  /* 0xfffffffc00f08947 */ /* 0x004fea000383ffff */
[----:B------:R-:W-:Y:S05]  /*a050*/  BRA `(.L_x_162) ;  /* 0xffffff8800ec7947 */ /* 0x000fea000383ffff */
.L_x_46:
[----:B------:R-:W-:-:S07]  /*a060*/  MOV R0, UR5 ;  /* 0x0000000500007c02 */ /* 0x000fce0008000f00 */
.L_x_163:
[----:B-1----:R1:W2:Y:S02]  /*a070*/  SYNCS.PHASECHK.TRANS64.TRYWAIT P0, [R0+URZ], R3 ;  /* 0x00000003000075a7 */ /* 0x0022a400080011ff */
[----:B--2---:R-:W-:Y:S05]  /*a080*/  @!P0 NANOSLEEP.SYNCS 0x989680 ;  /* 0x009896800000895d */ /* 0x004fea0003900000 */
[----:B------:R-:W2:Y:S02]  /*a090*/  @!P0 SYNCS.PHASECHK.TRANS64 P0, [R0+URZ], R3 ;  /* 0x00000003000085a7 */ /* 0x000ea400080010ff */
[----:B--2---:R-:W-:Y:S05]  /*a0a0*/  @!P0 BRA `(.L_x_163) ;  /* 0xfffffffc00f08947 */ /* 0x004fea000383ffff */
[----:B------:R-:W-:Y:S05]  /*a0b0*/  BRA `(.L_x_164) ;  /* 0xffffff8800f87947 */ /* 0x000fea000383ffff */
.L_x_47:
[----:B------:R-:W-:-:S07]  /*a0c0*/  MOV R0, UR5 ;  /* 0x0000000500007c02 */ /* 0x000fce0008000f00 */
.L_x_165:
[----:B-1----:R1:W2:Y:S02]  /*a0d0*/  SYNCS.PHASECHK.TRANS64.TRYWAIT P0, [R0+URZ], R3 ;  /* 0x00000003000075a7 */ /* 0x0022a400080011ff */
[----:B--2---:R-:W-:Y:S05]  /*a0e0*/  @!P0 NANOSLEEP.SYNCS 0x989680 ;  /* 0x009896800000895d */ /* 0x004fea0003900000 */
[----:B------:R-:W2:Y:S02]  /*a0f0*/  @!P0 SYNCS.PHASECHK.TRANS64 P0, [R0+URZ], R3 ;  /* 0x00000003000085a7 */ /* 0x000ea400080010ff */
[----:B--2---:R-:W-:Y:S05]  /*a100*/  @!P0 BRA `(.L_x_165) ;  /* 0xfffffffc00f08947 */ /* 0x004fea000383ffff */
[----:B------:R-:W-:Y:S05]  /*a110*/  BRA `(.L_x_166) ;  /* 0xffffff8c00047947 */ /* 0x000fea000383ffff */
.L_x_48:
[----:B------:R-:W-:-:S07]  /*a120*/  MOV R0, UR5 ;  /* 0x0000000500007c02 */ /* 0x000fce0008000f00 */
.L_x_167:
[----:B-1----:R1:W2:Y:S02]  /*a130*/  SYNCS.PHASECHK.TRANS64.TRYWAIT P0, [R0+URZ], R3 ;  /* 0x00000003000075a7 */ /* 0x0022a400080011ff */
[----:B--2---:R-:W-:Y:S05]  /*a140*/  @!P0 NANOSLEEP.SYNCS 0x989680 ;  /* 0x009896800000895d */ /* 0x004fea0003900000 */
[----:B------:R-:W2:Y:S02]  /*a150*/  @!P0 SYNCS.PHASECHK.TRANS64 P0, [R0+URZ], R3 ;  /* 0x00000003000085a7 */ /* 0x000ea400080010ff */
[----:B--2---:R-:W-:Y:S05]  /*a160*/  @!P0 BRA `(.L_x_167) ;  /* 0xfffffffc00f08947 */ /* 0x004fea000383ffff */
[----:B------:R-:W-:Y:S05]  /*a170*/  BRA `(.L_x_168) ;  /* 0xffffff8c00107947 */ /* 0x000fea000383ffff */
.L_x_49:
[----:B------:R-:W-:-:S07]  /*a180*/  MOV R0, UR5 ;  /* 0x0000000500007c02 */ /* 0x000fce0008000f00 */
.L_x_169:
[----:B-1----:R1:W2:Y:S02]  /*a190*/  SYNCS.PHASECHK.TRANS64.TRYWAIT P0, [R0+URZ], R3 ;  /* 0x00000003000075a7 */ /* 0x0022a400080011ff */
[----:B--2---:R-:W-:Y:S05]  /*a1a0*/  @!P0 NANOSLEEP.SYNCS 0x989680 ;  /* 0x009896800000895d */ /* 0x004fea0003900000 */
[----:B------:R-:W2:Y:S02]  /*a1b0*/  @!P0 SYNCS.PHASECHK.TRANS64 P0, [R0+URZ], R3 ;  /* 0x00000003000085a7 */ /* 0x000ea400080010ff */
[----:B--2---:R-:W-:Y:S05]  /*a1c0*/  @!P0 BRA `(.L_x_169) ;  /* 0xfffffffc00f08947 */ /* 0x004fea000383ffff */
[----:B------:R-:W-:Y:S05]  /*a1d0*/  BRA `(.L_x_170) ;  /* 0xffffff8c001c7947 */ /* 0x000fea000383ffff */
.L_x_52:
[----:B--2---:R2:W3:Y:S02]  /*a1e0*/  SYNCS.PHASECHK.TRANS64.TRYWAIT P0, [R2+URZ+0x130], R5 ;  /* 0x00013005020075a7 */ /* 0x0044e400080011ff */
[----:B---3--:R-:W-:Y:S05]  /*a1f0*/  @!P0 NANOSLEEP.SYNCS 0x989680 ;  /* 0x009896800000895d */ /* 0x008fea0003900000 */
[----:B------:R-:W3:Y:S02]  /*a200*/  @!P0 SYNCS.PHASECHK.TRANS64 P0, [R2+URZ+0x130], R5 ;  /* 0x00013005020085a7 */ /* 0x000ee400080010ff */
[----:B---3--:R-:W-:Y:S05]  /*a210*/  @!P0 BRA `(.L_x_52) ;  /* 0xfffffffc00f08947 */ /* 0x008fea000383ffff */
[----:B------:R-:W-:Y:S05]  /*a220*/  BRA `(.L_x_171) ;  /* 0xffffff8c00807947 */ /* 0x000fea000383ffff */
.L_x_53:
[----:B------:R-:W-:-:S07]  /*a230*/  MOV R2, UR4 ;  /* 0x0000000400027c02 */ /* 0x000fce0008000f00 */
.L_x_172:
[----:B--2---:R2:W3:Y:S02]  /*a240*/  SYNCS.PHASECHK.TRANS64.TRYWAIT P0, [R2+URZ+0xe0], R5 ;  /* 0x0000e005020075a7 */ /* 0x0044e400080011ff */
[----:B---3--:R-:W-:Y:S05]  /*a250*/  @!P0 NANOSLEEP.SYNCS 0x989680 ;  /* 0x009896800000895d */ /* 0x008fea0003900000 */
[----:B------:R-:W3:Y:S02]  /*a260*/  @!P0 SYNCS.PHASECHK.TRANS64 P0, [R2+URZ+0xe0], R5 ;  /* 0x0000e005020085a7 */ /* 0x000ee400080010ff */
[----:B---3--:R-:W-:Y:S05]  /*a270*/  @!P0 BRA `(.L_x_172) ;  /* 0xfffffffc00f08947 */ /* 0x008fea000383ffff */
[----:B------:R-:W-:Y:S05]  /*a280*/  BRA `(.L_x_173) ;  /* 0xffffff8c00907947 */ /* 0x000fea000383ffff */
.L_x_54:
[----:B--2---:R2:W3:Y:S02]  /*a290*/  SYNCS.PHASECHK.TRANS64.TRYWAIT P1, [R2+URZ+0xd0], R5 ;  /* 0x0000d005020075a7 */ /* 0x0044e400080211ff */
[----:B---3--:R-:W-:Y:S05]  /*a2a0*/  @!P1 NANOSLEEP.SYNCS 0x989680 ;  /* 0x009896800000995d */ /* 0x008fea0003900000 */
[----:B------:R-:W3:Y:S02]  /*a2b0*/  @!P1 SYNCS.PHASECHK.TRANS64 P1, [R2+URZ+0xd0], R5 ;  /* 0x0000d005020095a7 */ /* 0x000ee400080210ff */
[----:B---3--:R-:W-:Y:S05]  /*a2c0*/  @!P1 BRA `(.L_x_54) ;  /* 0xfffffffc00f09947 */ /* 0x008fea000383ffff */
[----:B------:R-:W-:Y:S05]  /*a2d0*/  BRA `(.L_x_174) ;  /* 0xffffff8c00c07947 */ /* 0x000fea000383ffff */
.L_x_57:
[----:B------:R-:W-:-:S07]  /*a2e0*/  MOV R0, UR4 ;  /* 0x0000000400007c02 */ /* 0x000fce0008000f00 */
.L_x_175:
[----:B--2---:R2:W3:Y:S02]  /*a2f0*/  SYNCS.PHASECHK.TRANS64.TRYWAIT P0, [R0+URZ+0xe0], R3 ;  /* 0x0000e003000075a7 */ /* 0x0044e400080011ff */
[----:B---3--:R-:W-:Y:S05]  /*a300*/  @!P0 NANOSLEEP.SYNCS 0x989680 ;  /* 0x009896800000895d */ /* 0x008fea0003900000 */
[----:B------:R-:W3:Y:S02]  /*a310*/  @!P0 SYNCS.PHASECHK.TRANS64 P0, [R0+URZ+0xe0], R3 ;  /* 0x0000e003000085a7 */ /* 0x000ee400080010ff */
[----:B---3--:R-:W-:Y:S05]  /*a320*/  @!P0 BRA `(.L_x_175) ;  /* 0xfffffffc00f08947 */ /* 0x008fea000383ffff */
[----:B------:R-:W-:Y:S05]  /*a330*/  BRA `(.L_x_56) ;  /* 0xffffff9000147947 */ /* 0x000fea000383ffff */
.L_x_66:
[----:B--2---:R-:W-:-:S04]  /*a340*/  MOV R0, UR5 ;  /* 0x0000000500007c02 */ /* 0x004fc80008000f00 */
[----:B------:R2:W3:Y:S03]  /*a350*/  SYNCS.PHASECHK.TRANS64.TRYWAIT P0, [R0+URZ+0x8], R7 ;  /* 0x00000807000075a7 */ /* 0x0004e600080011ff */
[----:B---3--:R-:W-:Y:S05]  /*a360*/  @!P0 NANOSLEEP.SYNCS 0x989680 ;  /* 0x009896800000895d */ /* 0x008fea0003900000 */
[----:B------:R-:W3:Y:S02]  /*a370*/  @!P0 SYNCS.PHASECHK.TRANS64 P0, [R0+URZ+0x8], R7 ;  /* 0x00000807000085a7 */ /* 0x000ee400080010ff */
[----:B---3--:R-:W-:Y:S05]  /*a380*/  @!P0 BRA `(.L_x_66) ;  /* 0xfffffffc00ec8947 */ /* 0x008fea000383ffff */
[----:B------:R-:W-:Y:S05]  /*a390*/  BRA `(.L_x_65) ;  /* 0xffffff9000cc7947 */ /* 0x000fea000383ffff */
.L_x_68:
[----:B------:R-:W-:Y:S01]  /*a3a0*/  BSSY B0, `(.L_x_176) ;  /* 0x0000006000007945 */ /* 0x000fe20003800000 */
[----:B------:R-:W-:-:S07]  /*a3b0*/  MOV R15, 0xffffffff ;  /* 0xffffffff000f7802 */ /* 0x000fce0000000f00 */
[----:B-12--5:R-:W-:Y:S05]  /*a3c0*/  WARPSYNC.COLLECTIVE R15, `(.L_x_177) ;  /* 0x000000000f0c7348 */ /* 0x026fea0003c00000 */
[----:B------:R-:W-:Y:S02]  /*a3d0*/  ELECT P6, UR79, PT ;  /* 0x00000000004f782f */ /* 0x000fe400038c0000 */
[----:B------:R-:W-:Y:S01]  /*a3e0*/  MOV R14, UR79 ;  /* 0x0000004f000e7c02 */ /* 0x000fe20008000f00 */
[----:B-12--5:R-:W-:Y:S10]  /*a3f0*/  ENDCOLLECTIVE ;  /* 0x000000000000791b */ /* 0x026ff40003800000 */
.L_x_177:
[----:B------:R-:W-:Y:S05]  /*a400*/  BSYNC B0 ;  /* 0x0000000000007941 */ /* 0x000fea0003800000 */
.L_x_176:
[----:B------:R-:W-:Y:S01]  /*a410*/  PLOP3.LUT P0, PT, P6, PT, PT, 0x80, 0x8 ;  /* 0x000000000008781c */ /* 0x000fe2000370f070 */
[----:B------:R-:W-:-:S12]  /*a420*/  BRA `(.L_x_178) ;  /* 0xffffff9000f87947 */ /* 0x000fd8000383ffff */
.L_x_70:
[----:B--2---:R-:W-:-:S04]  /*a430*/  MOV R0, UR5 ;  /* 0x0000000500007c02 */ /* 0x004fc80008000f00 */
[----:B------:R2:W3:Y:S03]  /*a440*/  SYNCS.PHASECHK.TRANS64.TRYWAIT P0, [R0+URZ+0x8], R5 ;  /* 0x00000805000075a7 */ /* 0x0004e600080011ff */
[----:B---3--:R-:W-:Y:S05]  /*a450*/  @!P0 NANOSLEEP.SYNCS 0x989680 ;  /* 0x009896800000895d */ /* 0x008fea0003900000 */
[----:B------:R-:W3:Y:S02]  /*a460*/  @!P0 SYNCS.PHASECHK.TRANS64 P0, [R0+URZ+0x8], R5 ;  /* 0x00000805000085a7 */ /* 0x000ee400080010ff */
[----:B---3--:R-:W-:Y:S05]  /*a470*/  @!P0 BRA `(.L_x_70) ;  /* 0xfffffffc00ec8947 */ /* 0x008fea000383ffff */
[----:B------:R-:W-:Y:S05]  /*a480*/  BRA `(.L_x_69) ;  /* 0xffffff9000fc7947 */ /* 0x000fea000383ffff */
.L_x_71:
[----:B-1----:R1:W2:Y:S02]  /*a490*/  SYNCS.PHASECHK.TRANS64.TRYWAIT P0, [R0+URZ+0xd0], R5 ;  /* 0x0000d005000075a7 */ /* 0x0022a400080011ff */
[----:B--2---:R-:W-:Y:S05]  /*a4a0*/  @!P0 NANOSLEEP.SYNCS 0x989680 ;  /* 0x009896800000895d */ /* 0x004fea0003900000 */
[----:B------:R-:W2:Y:S02]  /*a4b0*/  @!P0 SYNCS.PHASECHK.TRANS64 P0, [R0+URZ+0xd0], R5 ;  /* 0x0000d005000085a7 */ /* 0x000ea400080010ff */
[----:B--2---:R-:W-:Y:S05]  /*a4c0*/  @!P0 BRA `(.L_x_71) ;  /* 0xfffffffc00f08947 */ /* 0x004fea000383ffff */
[----:B------:R-:W-:Y:S05]  /*a4d0*/  BRA `(.L_x_179) ;  /* 0xffffff9400e87947 */ /* 0x000fea000383ffff */
.L_x_73:
[----:B------:R-:W-:-:S07]  /*a4e0*/  MOV R0, UR31 ;  /* 0x0000001f00007c02 */ /* 0x000fce0008000f00 */
.L_x_180:
[----:B-1----:R1:W2:Y:S02]  /*a4f0*/  SYNCS.PHASECHK.TRANS64.TRYWAIT P0, [R0+URZ+0x110], R5 ;  /* 0x00011005000075a7 */ /* 0x0022a400080011ff */
[----:B--2---:R-:W-:Y:S05]  /*a500*/  @!P0 NANOSLEEP.SYNCS 0x989680 ;  /* 0x009896800000895d */ /* 0x004fea0003900000 */
[----:B------:R-:W2:Y:S02]  /*a510*/  @!P0 SYNCS.PHASECHK.TRANS64 P0, [R0+URZ+0x110], R5 ;  /* 0x00011005000085a7 */ /* 0x000ea400080010ff */
[----:B--2---:R-:W-:Y:S05]  /*a520*/  @!P0 BRA `(.L_x_180) ;  /* 0xfffffffc00f08947 */ /* 0x004fea000383ffff */
[----:B------:R-:W-:Y:S05]  /*a530*/  BRA `(.L_x_181) ;  /* 0xffffff9800347947 */ /* 0x000fea000383ffff */
.L_x_76:
[----:B------:R-:W-:Y:S07]  /*a540*/  MOV R0, UR5 ;  /* 0x0000000500007c02 */ /* 0x000fee0008000f00 */
.L_x_182:
[----:B-1----:R1:W2:Y:S02]  /*a550*/  SYNCS.PHASECHK.TRANS64.TRYWAIT P0, [R0+URZ], R5 ;  /* 0x00000005000075a7 */ /* 0x0022a400080011ff */
[----:B--2---:R-:W-:Y:S05]  /*a560*/  @!P0 NANOSLEEP.SYNCS 0x989680 ;  /* 0x009896800000895d */ /* 0x004fea0003900000 */
[----:B------:R-:W2:Y:S02]  /*a570*/  @!P0 SYNCS.PHASECHK.TRANS64 P0, [R0+URZ], R5 ;  /* 0x00000005000085a7 */ /* 0x000ea400080010ff */
[----:B--2---:R-:W-:Y:S05]  /*a580*/  @!P0 BRA `(.L_x_182) ;  /* 0xfffffffc00f08947 */ /* 0x004fea000383ffff */
[----:B------:R-:W-:Y:S05]  /*a590*/  BRA `(.L_x_75) ;  /* 0xffffff9800487947 */ /* 0x000fea000383ffff */
.L_x_80:
[----:B-1----:R-:W-:-:S07]  /*a5a0*/  MOV R0, UR4 ;  /* 0x0000000400007c02 */ /* 0x002fce0008000f00 */
.L_x_183:
[----:B-1----:R1:W2:Y:S02]  /*a5b0*/  SYNCS.PHASECHK.TRANS64.TRYWAIT P0, [R0+URZ], R3 ;  /* 0x00000003000075a7 */ /* 0x0022a400080011ff */
[----:B--2---:R-:W-:Y:S05]  /*a5c0*/  @!P0 NANOSLEEP.SYNCS 0x989680 ;  /* 0x009896800000895d */ /* 0x004fea0003900000 */
[----:B------:R-:W2:Y:S02]  /*a5d0*/  @!P0 SYNCS.PHASECHK.TRANS64 P0, [R0+URZ], R3 ;  /* 0x00000003000085a7 */ /* 0x000ea400080010ff */
[----:B--2---:R-:W-:Y:S05]  /*a5e0*/  @!P0 BRA `(.L_x_183) ;  /* 0xfffffffc00f08947 */ /* 0x004fea000383ffff */
[----:B------:R-:W-:Y:S05]  /*a5f0*/  BRA `(.L_x_184) ;  /* 0xffffff9c003c7947 */ /* 0x000fea000383ffff */
.L_x_81:
[----:B------:R-:W-:-:S07]  /*a600*/  MOV R0, UR5 ;  /* 0x0000000500007c02 */ /* 0x000fce0008000f00 */
.L_x_185:
[----:B-1----:R1:W2:Y:S02]  /*a610*/  SYNCS.PHASECHK.TRANS64.TRYWAIT P0, [R0+URZ], R3 ;  /* 0x00000003000075a7 */ /* 0x0022a400080011ff */
[----:B--2---:R-:W-:Y:S05]  /*a620*/  @!P0 NANOSLEEP.SYNCS 0x989680 ;  /* 0x009896800000895d */ /* 0x004fea0003900000 */
[----:B------:R-:W2:Y:S02]  /*a630*/  @!P0 SYNCS.PHASECHK.TRANS64 P0, [R0+URZ], R3 ;  /* 0x00000003000085a7 */ /* 0x000ea400080010ff */
[----:B--2---:R-:W-:Y:S05]  /*a640*/  @!P0 BRA `(.L_x_185) ;  /* 0xfffffffc00f08947 */ /* 0x004fea000383ffff */
[----:B------:R-:W-:Y:S05]  /*a650*/  BRA `(.L_x_186) ;  /* 0xffffff9c00487947 */ /* 0x000fea000383ffff */
.L_x_82:
[----:B------:R-:W-:-:S07]  /*a660*/  MOV R0, UR5 ;  /* 0x0000000500007c02 */ /* 0x000fce0008000f00 */
.L_x_187:
[----:B-1----:R1:W2:Y:S02]  /*a670*/  SYNCS.PHASECHK.TRANS64.TRYWAIT P0, [R0+URZ], R3 ;  /* 0x00000003000075a7 */ /* 0x0022a400080011ff */
[----:B--2---:R-:W-:Y:S05]  /*a680*/  @!P0 NANOSLEEP.SYNCS 0x989680 ;  /* 0x009896800000895d */ /* 0x004fea0003900000 */
[----:B------:R-:W2:Y:S02]  /*a690*/  @!P0 SYNCS.PHASECHK.TRANS64 P0, [R0+URZ], R3 ;  /* 0x00000003000085a7 */ /* 0x000ea400080010ff */
[----:B--2---:R-:W-:Y:S05]  /*a6a0*/  @!P0 BRA `(.L_x_187) ;  /* 0xfffffffc00f08947 */ /* 0x004fea000383ffff */
[----:B------:R-:W-:Y:S05]  /*a6b0*/  BRA `(.L_x_188) ;  /* 0xffffff9c00547947 */ /* 0x000fea000383ffff */
.L_x_85:
[----:B------:R-:W-:-:S07]  /*a6c0*/  MOV R0, UR26 ;  /* 0x0000001a00007c02 */ /* 0x000fce0008000f00 */
.L_x_189:
[----:B-1----:R1:W2:Y:S02]  /*a6d0*/  SYNCS.PHASECHK.TRANS64.TRYWAIT P1, [R0+URZ+0x150], R3 ;  /* 0x00015003000075a7 */ /* 0x0022a400080211ff */
[----:B--2---:R-:W-:Y:S05]  /*a6e0*/  @!P1 NANOSLEEP.SYNCS 0x989680 ;  /* 0x009896800000995d */ /* 0x004fea0003900000 */
[----:B------:R-:W2:Y:S02]  /*a6f0*/  @!P1 SYNCS.PHASECHK.TRANS64 P1, [R0+URZ+0x150], R3 ;  /* 0x00015003000095a7 */ /* 0x000ea400080210ff */
[----:B--2---:R-:W-:Y:S05]  /*a700*/  @!P1 BRA `(.L_x_189) ;  /* 0xfffffffc00f09947 */ /* 0x004fea000383ffff */
[----:B------:R-:W-:Y:S05]  /*a710*/  BRA `(.L_x_190) ;  /* 0xffffff9c00a07947 */ /* 0x000fea000383ffff */
.L_x_90:
[----:B--2---:R2:W3:Y:S02]  /*a720*/  SYNCS.PHASECHK.TRANS64.TRYWAIT P0, [R12+URZ+0xd0], R9 ;  /* 0x0000d0090c0075a7 */ /* 0x0044e400080011ff */
[----:B---3--:R-:W-:Y:S05]  /*a730*/  @!P0 NANOSLEEP.SYNCS 0x989680 ;  /* 0x009896800000895d */ /* 0x008fea0003900000 */
[----:B------:R-:W3:Y:S02]  /*a740*/  @!P0 SYNCS.PHASECHK.TRANS64 P0, [R12+URZ+0xd0], R9 ;  /* 0x0000d0090c0085a7 */ /* 0x000ee400080010ff */
[----:B---3--:R-:W-:Y:S05]  /*a750*/  @!P0 BRA `(.L_x_90) ;  /* 0xfffffffc00f08947 */ /* 0x008fea000383ffff */
[----:B------:R-:W-:Y:S05]  /*a760*/  BRA `(.L_x_191) ;  /* 0xffffffa000d87947 */ /* 0x000fea000383ffff */
.L_x_93:
[----:B------:R-:W-:Y:S07]  /*a770*/  MOV R0, UR21 ;  /* 0x0000001500007c02 */ /* 0x000fee0008000f00 */
.L_x_192:
[----:B--2---:R2:W3:Y:S02]  /*a780*/  SYNCS.PHASECHK.TRANS64.TRYWAIT P2, [R0+URZ+0xc8], R11 ;  /* 0x0000c80b000075a7 */ /* 0x0044e400080411ff */
[----:B---3--:R-:W-:Y:S05]  /*a790*/  @!P2 NANOSLEEP.SYNCS 0x989680 ;  /* 0x009896800000a95d */ /* 0x008fea0003900000 */
[----:B------:R-:W3:Y:S02]  /*a7a0*/  @!P2 SYNCS.PHASECHK.TRANS64 P2, [R0+URZ+0xc8], R11 ;  /* 0x0000c80b0000a5a7 */ /* 0x000ee400080410ff */
[----:B---3--:R-:W-:Y:S05]  /*a7b0*/  @!P2 BRA `(.L_x_192) ;  /* 0xfffffffc00f0a947 */ /* 0x008fea000383ffff */
[----:B------:R-:W-:Y:S05]  /*a7c0*/  BRA `(.L_x_92) ;  /* 0xffffffa800407947 */ /* 0x000fea000383ffff */
.L_x_96:
[----:B--2---:R-:W-:Y:S07]  /*a7d0*/  MOV R0, UR21 ;  /* 0x0000001500007c02 */ /* 0x004fee0008000f00 */
.L_x_193:
[----:B--2---:R2:W3:Y:S02]  /*a7e0*/  SYNCS.PHASECHK.TRANS64.TRYWAIT P0, [R0+URZ+0xa0], R9 ;  /* 0x0000a009000075a7 */ /* 0x0044e400080011ff */
[----:B---3--:R-:W-:Y:S05]  /*a7f0*/  @!P0 NANOSLEEP.SYNCS 0x989680 ;  /* 0x009896800000895d */ /* 0x008fea0003900000 */
[----:B------:R-:W3:Y:S02]  /*a800*/  @!P0 SYNCS.PHASECHK.TRANS64 P0, [R0+URZ+0xa0], R9 ;  /* 0x0000a009000085a7 */ /* 0x000ee400080010ff */
[----:B---3--:R-:W-:Y:S05]  /*a810*/  @!P0 BRA `(.L_x_193) ;  /* 0xfffffffc00f08947 */ /* 0x008fea000383ffff */
[----:B------:R-:W-:Y:S05]  /*a820*/  BRA `(.L_x_194) ;  /* 0xffffffa8009c7947 */ /* 0x000fea000383ffff */
.L_x_97:
[----:B------:R-:W-:Y:S07]  /*a830*/  MOV R0, UR21 ;  /* 0x0000001500007c02 */ /* 0x000fee0008000f00 */
.L_x_195:
[----:B--2---:R2:W3:Y:S02]  /*a840*/  SYNCS.PHASECHK.TRANS64.TRYWAIT P0, [R0+URZ+0xa8], R9 ;  /* 0x0000a809000075a7 */ /* 0x0044e400080011ff */
[----:B---3--:R-:W-:Y:S05]  /*a850*/  @!P0 NANOSLEEP.SYNCS 0x989680 ;  /* 0x009896800000895d */ /* 0x008fea0003900000 */
[----:B------:R-:W3:Y:S02]  /*a860*/  @!P0 SYNCS.PHASECHK.TRANS64 P0, [R0+URZ+0xa8], R9 ;  /* 0x0000a809000085a7 */ /* 0x000ee400080010ff */
[----:B---3--:R-:W-:Y:S05]  /*a870*/  @!P0 BRA `(.L_x_195) ;  /* 0xfffffffc00f08947 */ /* 0x008fea000383ffff */
[----:B------:R-:W-:Y:S05]  /*a880*/  BRA `(.L_x_196) ;  /* 0xffffffa800d47947 */ /* 0x000fea000383ffff */
.L_x_98:
[----:B------:R-:W-:Y:S07]  /*a890*/  MOV R0, UR21 ;  /* 0x0000001500007c02 */ /* 0x000fee0008000f00 */
.L_x_197:
[----:B--2---:R2:W3:Y:S02]  /*a8a0*/  SYNCS.PHASECHK.TRANS64.TRYWAIT P0, [R0+URZ+0xb0], R9 ;  /* 0x0000b009000075a7 */ /* 0x0044e400080011ff */
[----:B---3--:R-:W-:Y:S05]  /*a8b0*/  @!P0 NANOSLEEP.SYNCS 0x989680 ;  /* 0x009896800000895d */ /* 0x008fea0003900000 */
[----:B------:R-:W3:Y:S02]  /*a8c0*/  @!P0 SYNCS.PHASECHK.TRANS64 P0, [R0+URZ+0xb0], R9 ;  /* 0x0000b009000085a7 */ /* 0x000ee400080010ff */
[----:B---3--:R-:W-:Y:S05]  /*a8d0*/  @!P0 BRA `(.L_x_197) ;  /* 0xfffffffc00f08947 */ /* 0x008fea000383ffff */
[----:B------:R-:W-:Y:S05]  /*a8e0*/  BRA `(.L_x_198) ;  /* 0xffffffac00187947 */ /* 0x000fea000383ffff */
.L_x_99:
[----:B------:R-:W-:Y:S07]  /*a8f0*/  MOV R0, UR21 ;  /* 0x0000001500007c02 */ /* 0x000fee0008000f00 */
.L_x_199:
[----:B--2---:R2:W3:Y:S02]  /*a900*/  SYNCS.PHASECHK.TRANS64.TRYWAIT P0, [R0+URZ+0xb8], R9 ;  /* 0x0000b809000075a7 */ /* 0x0044e400080011ff */
[----:B---3--:R-:W-:Y:S05]  /*a910*/  @!P0 NANOSLEEP.SYNCS 0x989680 ;  /* 0x009896800000895d */ /* 0x008fea0003900000 */
[----:B------:R-:W3:Y:S02]  /*a920*/  @!P0 SYNCS.PHASECHK.TRANS64 P0, [R0+URZ+0xb8], R9 ;  /* 0x0000b809000085a7 */ /* 0x000ee400080010ff */
[----:B---3--:R-:W-:Y:S05]  /*a930*/  @!P0 BRA `(.L_x_199) ;  /* 0xfffffffc00f08947 */ /* 0x008fea000383ffff */
[----:B------:R-:W-:Y:S05]  /*a940*/  BRA `(.L_x_200) ;  /* 0xffffffac00587947 */ /* 0x000fea000383ffff */
.L_x_101:
[----:B------:R-:W-:-:S07]  /*a950*/  MOV R0, UR21 ;  /* 0x0000001500007c02 */ /* 0x000fce0008000f00 */
.L_x_201:
[----:B---3--:R3:W4:Y:S02]  /*a960*/  SYNCS.PHASECHK.TRANS64.TRYWAIT P0, [R0+URZ+0xa0], R3 ;  /* 0x0000a003000075a7 */ /* 0x00872400080011ff */
[----:B----4-:R-:W-:Y:S05]  /*a970*/  @!P0 NANOSLEEP.SYNCS 0x989680 ;  /* 0x009896800000895d */ /* 0x010fea0003900000 */
[----:B------:R-:W4:Y:S02]  /*a980*/  @!P0 SYNCS.PHASECHK.TRANS64 P0, [R0+URZ+0xa0], R3 ;  /* 0x0000a003000085a7 */ /* 0x000f2400080010ff */
[----:B----4-:R-:W-:Y:S05]  /*a990*/  @!P0 BRA `(.L_x_201) ;  /* 0xfffffffc00f08947 */ /* 0x010fea000383ffff */
[----:B------:R-:W-:Y:S05]  /*a9a0*/  BRA `(.L_x_202) ;  /* 0xffffffac00d07947 */ /* 0x000fea000383ffff */
.L_x_102:
[----:B---3--:R-:W-:-:S07]  /*a9b0*/  MOV R0, UR21 ;  /* 0x0000001500007c02 */ /* 0x008fce0008000f00 */
.L_x_203:
[----:B---3--:R3:W4:Y:S02]  /*a9c0*/  SYNCS.PHASECHK.TRANS64.TRYWAIT P0, [R0+URZ+0xa8], R3 ;  /* 0x0000a803000075a7 */ /* 0x00872400080011ff */
[----:B----4-:R-:W-:Y:S05]  /*a9d0*/  @!P0 NANOSLEEP.SYNCS 0x989680 ;  /* 0x009896800000895d */ /* 0x010fea0003900000 */
[----:B------:R-:W4:Y:S02]  /*a9e0*/  @!P0 SYNCS.PHASECHK.TRANS64 P0, [R0+URZ+0xa8], R3 ;  /* 0x0000a803000085a7 */ /* 0x000f2400080010ff */
[----:B----4-:R-:W-:Y:S05]  /*a9f0*/  @!P0 BRA `(.L_x_203) ;  /* 0xfffffffc00f08947 */ /* 0x010fea000383ffff */
[----:B------:R-:W-:Y:S05]  /*aa00*/  BRA `(.L_x_204) ;  /* 0xffffffac00c07947 */ /* 0x000fea000383ffff */
.L_x_103:
[----:B---3--:R-:W-:-:S07]  /*aa10*/  MOV R0, UR21 ;  /* 0x0000001500007c02 */ /* 0x008fce0008000f00 */
.L_x_205:
[----:B---3--:R3:W4:Y:S02]  /*aa20*/  SYNCS.PHASECHK.TRANS64.TRYWAIT P0, [R0+URZ+0xb0], R3 ;  /* 0x0000b003000075a7 */ /* 0x00872400080011ff */
[----:B----4-:R-:W-:Y:S05]  /*aa30*/  @!P0 NANOSLEEP.SYNCS 0x989680 ;  /* 0x009896800000895d */ /* 0x010fea0003900000 */
[----:B------:R-:W4:Y:S02]  /*aa40*/  @!P0 SYNCS.PHASECHK.TRANS64 P0, [R0+URZ+0xb0], R3 ;  /* 0x0000b003000085a7 */ /* 0x000f2400080010ff */
[----:B----4-:R-:W-:Y:S05]  /*aa50*/  @!P0 BRA `(.L_x_205) ;  /* 0xfffffffc00f08947 */ /* 0x010fea000383ffff */
[----:B------:R-:W-:Y:S05]  /*aa60*/  BRA `(.L_x_206) ;  /* 0xffffffac00b07947 */ /* 0x000fea000383ffff */
.L_x_105:
[----:B--2---:R2:W3:Y:S02]  /*aa70*/  SYNCS.PHASECHK.TRANS64.TRYWAIT P0, [R3+URZ+0xd0], R0 ;  /* 0x0000d000030075a7 */ /* 0x0044e400080011ff */
[----:B---3--:R-:W-:Y:S05]  /*aa80*/  @!P0 NANOSLEEP.SYNCS 0x989680 ;  /* 0x009896800000895d */ /* 0x008fea0003900000 */
[----:B------:R-:W3:Y:S02]  /*aa90*/  @!P0 SYNCS.PHASECHK.TRANS64 P0, [R3+URZ+0xd0], R0 ;  /* 0x0000d000030085a7 */ /* 0x000ee400080010ff */
[----:B---3--:R-:W-:Y:S05]  /*aaa0*/  @!P0 BRA `(.L_x_105) ;  /* 0xfffffffc00f08947 */ /* 0x008fea000383ffff */
[----:B------:R-:W-:Y:S05]  /*aab0*/  BRA `(.L_x_207) ;  /* 0xffffffb000747947 */ /* 0x000fea000383ffff */
.L_x_116:
[----:B-1----:R-:W-:Y:S04]  /*aac0*/  MOV R2, UR44 ;  /* 0x0000002c00027c02 */ /* 0x002fe80008000f00 */
[----:B------:R1:W2:Y:S03]  /*aad0*/  SYNCS.PHASECHK.TRANS64.TRYWAIT P0, [R2+URZ+0x80], R3 ;  /* 0x00008003020075a7 */ /* 0x0002a600080011ff */
[----:B--2---:R-:W-:Y:S05]  /*aae0*/  @!P0 NANOSLEEP.SYNCS 0x989680 ;  /* 0x009896800000895d */ /* 0x004fea0003900000 */
[----:B------:R-:W2:Y:S02]  /*aaf0*/  @!P0 SYNCS.PHASECHK.TRANS64 P0, [R2+URZ+0x80], R3 ;  /* 0x00008003020085a7 */ /* 0x000ea400080010ff */
[----:B--2---:R-:W-:Y:S05]  /*ab00*/  @!P0 BRA `(.L_x_116) ;  /* 0xfffffffc00ec8947 */ /* 0x004fea000383ffff */
[----:B------:R-:W-:Y:S05]  /*ab10*/  BRA `(.L_x_115) ;  /* 0xffffffbc00c87947 */ /* 0x000fea000383ffff */
.L_x_118:
[----:B-1----:R1:W3:Y:S02]  /*ab20*/  SYNCS.PHASECHK.TRANS64.TRYWAIT P1, [R101+URZ+0xf0], R0 ;  /* 0x0000f000650075a7 */ /* 0x0022e400080211ff */
[----:B---3--:R-:W-:Y:S05]  /*ab30*/  @!P1 NANOSLEEP.SYNCS 0x989680 ;  /* 0x009896800000995d */ /* 0x008fea0003900000 */
[----:B------:R-:W3:Y:S02]  /*ab40*/  @!P1 SYNCS.PHASECHK.TRANS64 P1, [R101+URZ+0xf0], R0 ;  /* 0x0000f000650095a7 */ /* 0x000ee400080210ff */
[----:B---3--:R-:W-:Y:S05]  /*ab50*/  @!P1 BRA `(.L_x_118) ;  /* 0xfffffffc00f09947 */ /* 0x008fea000383ffff */
[----:B------:R-:W-:Y:S05]  /*ab60*/  BRA `(.L_x_117) ;  /* 0xffffffbc00f07947 */ /* 0x000fea000383ffff */
.L_x_127:
[----:B---3--:R3:W4:Y:S02]  /*ab70*/  SYNCS.PHASECHK.TRANS64.TRYWAIT P0, [R3+URZ+0x80], R0 ;  /* 0x00008000030075a7 */ /* 0x00872400080011ff */
[----:B----4-:R-:W-:Y:S05]  /*ab80*/  @!P0 NANOSLEEP.SYNCS 0x989680 ;  /* 0x009896800000895d */ /* 0x010fea0003900000 */
[----:B------:R-:W4:Y:S02]  /*ab90*/  @!P0 SYNCS.PHASECHK.TRANS64 P0, [R3+URZ+0x80], R0 ;  /* 0x00008000030085a7 */ /* 0x000f2400080010ff */
[----:B----4-:R-:W-:Y:S05]  /*aba0*/  @!P0 BRA `(.L_x_127) ;  /* 0xfffffffc00f08947 */ /* 0x010fea000383ffff */
[----:B------:R-:W-:Y:S05]  /*abb0*/  BRA `(.L_x_126) ;  /* 0xffffffc800cc7947 */ /* 0x000fea000383ffff */
.L_x_135:
[----:B-1----:R1:W4:Y:S02]  /*abc0*/  SYNCS.PHASECHK.TRANS64.TRYWAIT P0, [R62+URZ+0x80], R5 ;  /* 0x000080053e0075a7 */ /* 0x00232400080011ff */
[----:B----4-:R-:W-:Y:S05]  /*abd0*/  @!P0 NANOSLEEP.SYNCS 0x989680 ;  /* 0x009896800000895d */ /* 0x010fea0003900000 */
[----:B------:R-:W4:Y:S02]  /*abe0*/  @!P0 SYNCS.PHASECHK.TRANS64 P0, [R62+URZ+0x80], R5 ;  /* 0x000080053e0085a7 */ /* 0x000f2400080010ff */
[----:B----4-:R-:W-:Y:S05]  /*abf0*/  @!P0 BRA `(.L_x_135) ;  /* 0xfffffffc00f08947 */ /* 0x010fea000383ffff */
[----:B------:R-:W-:Y:S05]  /*ac00*/  BRA `(.L_x_134) ;  /* 0xffffffd400cc7947 */ /* 0x000fea000383ffff */
.L_x_143:
[----:B-1----:R1:W4:Y:S02]  /*ac10*/  SYNCS.PHASECHK.TRANS64.TRYWAIT P0, [R62+URZ+0x80], R5 ;  /* 0x000080053e0075a7 */ /* 0x00232400080011ff */
[----:B----4-:R-:W-:Y:S05]  /*ac20*/  @!P0 NANOSLEEP.SYNCS 0x989680 ;  /* 0x009896800000895d */ /* 0x010fea0003900000 */
[----:B------:R-:W4:Y:S02]  /*ac30*/  @!P0 SYNCS.PHASECHK.TRANS64 P0, [R62+URZ+0x80], R5 ;  /* 0x000080053e0085a7 */ /* 0x000f2400080010ff */
[----:B----4-:R-:W-:Y:S05]  /*ac40*/  @!P0 BRA `(.L_x_143) ;  /* 0xfffffffc00f08947 */ /* 0x010fea000383ffff */
[----:B------:R-:W-:Y:S05]  /*ac50*/  BRA `(.L_x_142) ;  /* 0xffffffe000c87947 */ /* 0x000fea000383ffff */
        .weak           $__internal_0_$__cuda_sm10x_tcgen05_guardrail_trap_col_being_dealloced_not_returned_by_alloc
        .type           $__internal_0_$__cuda_sm10x_tcgen05_guardrail_trap_col_being_dealloced_not_returned_by_alloc,@function
        .size           $__internal_0_$__cuda_sm10x_tcgen05_guardrail_trap_col_being_dealloced_not_returned_by_alloc,($__internal_1_$__cuda_sm10x_tcgen05_guardrail_trap_phase_invalid_during_alloc - $__internal_0_$__cuda_sm10x_tcgen05_guardrail_trap_col_being_dealloced_not_returned_by_alloc)
$__internal_0_$__cuda_sm10x_tcgen05_guardrail_trap_col_being_dealloced_not_returned_by_alloc:
[----:B------:R-:W-:Y:S05]  /*ac60*/  BPT.TRAP 0x1 ;  /* 0x000000040000795c */ /* 0x000fea0000300000 */
[----:B------:R-:W-:-:S04]  /*ac70*/  HFMA2 R3, -RZ, RZ, 0, 0 ;  /* 0x00000000ff037431 */ /* 0x000fc800000001ff */
[----:B------:R-:W-:Y:S05]  /*ac80*/  RET.REL.NODEC R2 `(_ZN7cutlass13device_kernelINS_4gemm6kernel13GemmUniversalIN4cute5tupleIJiiiiEEENS1_10collective13CollectiveMmaINS1_35MainloopSm100TmaUmmaWarpSpecializedILi8ELi2ELi4ENS5_IJNS4_1CILi2EEENSA_ILi4EEENSA_ILi1EEEEEEEENS5_IJNSA_ILi256EEENSA_ILi128EEENSA_ILi64EEEEEENS_10bfloat16_tENS5_IJlSD_lEEESK_SL_NS4_8TiledMMAINS4_8MMA_AtomIJNS4_26SM100_MMA_F16BF16_2x1SM_SSISK_SK_fLi256ELi128ELNS4_4UMMA5MajorE0ELSQ_0ELNSP_7ScaleInE0ELSR_0EEEEEENS4_6LayoutINS5_IJSD_SD_SD_EEENS5_IJNSA_ILi0EEESW_SW_EEEEENS5_IJNS4_10UnderscoreESZ_SZ_EEEEENS4_28SM100_TMA_2SM_LOAD_MULTICASTENS4_14ComposedLayoutINS4_7SwizzleILi3ELi4ELi3EEENS4_18smem_ptr_flag_bitsILi16EEENSU_INS5_IJNSA_ILi8EEESI_EEENS5_IJSI_SD_EEEEEEEvNS4_8identityENS4_18SM100_TMA_2SM_LOADES1C_vS1D_EENS_8epilogue10collective18CollectiveEpilogueINS1G_23Sm100TmaWarpSpecializedILi4ELi2ELi32ELb1ELb0EEEJNS5_IJSH_SH_SI_EEENS5_IJNSU_ISH_SD_EENSU_INSA_ILi32EEESD_EEEEESK_SL_SK_SL_NS1G_6fusion15FusionCallbacksIS1K_NS1Q_17LinearCombinationISK_fSK_fLNS_15FloatRoundStyleE2EEES1L_S1P_JEEENS4_5SM1004TMEM4LOAD26SM100_TMEM_LOAD_32dp32b32xENS4_13SM90_TMA_LOADENS13_INS14_ILi2ELi4ELi3EEES17_NSU_INS5_IJS18_S1N_EEENS5_IJS1N_SD_EEEEEEENS4_39AutoVectorizingCopyWithAssumedAlignmentILi128EEENS4_14SM90_TMA_STOREES25_S27_S27_EEEvvEEEEvNT_6ParamsE) ;  /* 0xffffff5002dc7950 */ /* 0x000fea0003c3ffff */
        .weak           $__internal_1_$__cuda_sm10x_tcgen05_guardrail_trap_phase_invalid_during_alloc
        .type           $__internal_1_$__cuda_sm10x_tcgen05_guardrail_trap_phase_invalid_during_alloc,@function
        .size           $__internal_1_$__cuda_sm10x_tcgen05_guardrail_trap_phase_invalid_during_alloc,($__internal_2_$__cuda_sm10x_tcgen05_guardrail_trap_unallocated_columns_being_dealloced - $__internal_1_$__cuda_sm10x_tcgen05_guardrail_trap_phase_invalid_during_alloc)
$__internal_1_$__cuda_sm10x_tcgen05_guardrail_trap_phase_invalid_during_alloc:
[----:B------:R-:W-:Y:S05]  /*ac90*/  BPT.TRAP 0x1 ;  /* 0x000000040000795c */ /* 0x000fea0000300000 */
[----:B------:R-:W-:-:S04]  /*aca0*/  MOV R5, 0x0 ;  /* 0x0000000000057802 */ /* 0x000fc80000000f00 */
[----:B------:R-:W-:Y:S05]  /*acb0*/  RET.REL.NODEC R4 `(_ZN7cutlass13device_kernelINS_4gemm6kernel13GemmUniversalIN4cute5tupleIJiiiiEEENS1_10collective13CollectiveMmaINS1_35MainloopSm100TmaUmmaWarpSpecializedILi8ELi2ELi4ENS5_IJNS4_1CILi2EEENSA_ILi4EEENSA_ILi1EEEEEEEENS5_IJNSA_ILi256EEENSA_ILi128EEENSA_ILi64EEEEEENS_10bfloat16_tENS5_IJlSD_lEEESK_SL_NS4_8TiledMMAINS4_8MMA_AtomIJNS4_26SM100_MMA_F16BF16_2x1SM_SSISK_SK_fLi256ELi128ELNS4_4UMMA5MajorE0ELSQ_0ELNSP_7ScaleInE0ELSR_0EEEEEENS4_6LayoutINS5_IJSD_SD_SD_EEENS5_IJNSA_ILi0EEESW_SW_EEEEENS5_IJNS4_10UnderscoreESZ_SZ_EEEEENS4_28SM100_TMA_2SM_LOAD_MULTICASTENS4_14ComposedLayoutINS4_7SwizzleILi3ELi4ELi3EEENS4_18smem_ptr_flag_bitsILi16EEENSU_INS5_IJNSA_ILi8EEESI_EEENS5_IJSI_SD_EEEEEEEvNS4_8identityENS4_18SM100_TMA_2SM_LOADES1C_vS1D_EENS_8epilogue10collective18CollectiveEpilogueINS1G_23Sm100TmaWarpSpecializedILi4ELi2ELi32ELb1ELb0EEEJNS5_IJSH_SH_SI_EEENS5_IJNSU_ISH_SD_EENSU_INSA_ILi32EEESD_EEEEESK_SL_SK_SL_NS1G_6fusion15FusionCallbacksIS1K_NS1Q_17LinearCombinationISK_fSK_fLNS_15FloatRoundStyleE2EEES1L_S1P_JEEENS4_5SM1004TMEM4LOAD26SM100_TMEM_LOAD_32dp32b32xENS4_13SM90_TMA_LOADENS13_INS14_ILi2ELi4ELi3EEES17_NSU_INS5_IJS18_S1N_EEENS5_IJS1N_SD_EEEEEEENS4_39AutoVectorizingCopyWithAssumedAlignmentILi128EEENS4_14SM90_TMA_STOREES25_S27_S27_EEEvvEEEEvNT_6ParamsE) ;  /* 0xffffff5004d07950 */ /* 0x000fea0003c3ffff */
        .weak           $__internal_2_$__cuda_sm10x_tcgen05_guardrail_trap_unallocated_columns_being_dealloced
        .type           $__internal_2_$__cuda_sm10x_tcgen05_guardrail_trap_unallocated_columns_being_dealloced,@function
        .size           $__internal_2_$__cuda_sm10x_tcgen05_guardrail_trap_unallocated_columns_being_dealloced,(.L_x_209 - $__internal_2_$__cuda_sm10x_tcgen05_guardrail_trap_unallocated_columns_being_dealloced)
$__internal_2_$__cuda_sm10x_tcgen05_guardrail_trap_unallocated_columns_being_dealloced:
[----:B------:R-:W-:Y:S05]  /*acc0*/  BPT.TRAP 0x1 ;  /* 0x000000040000795c */ /* 0x000fea0000300000 */
[----:B------:R-:W-:-:S04]  /*acd0*/  HFMA2 R3, -RZ, RZ, 0, 0 ;  /* 0x00000000ff037431 */ /* 0x000fc800000001ff */
[----:B------:R-:W-:Y:S05]  /*ace0*/  RET.REL.NODEC R2 `(_ZN7cutlass13device_kernelINS_4gemm6kernel13GemmUniversalIN4cute5tupleIJiiiiEEENS1_10collective13CollectiveMmaINS1_35MainloopSm100TmaUmmaWarpSpecializedILi8ELi2ELi4ENS5_IJNS4_1CILi2EEENSA_ILi4EEENSA_ILi1EEEEEEEENS5_IJNSA_ILi256EEENSA_ILi128EEENSA_ILi64EEEEEENS_10bfloat16_tENS5_IJlSD_lEEESK_SL_NS4_8TiledMMAINS4_8MMA_AtomIJNS4_26SM100_MMA_F16BF16_2x1SM_SSISK_SK_fLi256ELi128ELNS4_4UMMA5MajorE0ELSQ_0ELNSP_7ScaleInE0ELSR_0EEEEEENS4_6LayoutINS5_IJSD_SD_SD_EEENS5_IJNSA_ILi0EEESW_SW_EEEEENS5_IJNS4_10UnderscoreESZ_SZ_EEEEENS4_28SM100_TMA_2SM_LOAD_MULTICASTENS4_14ComposedLayoutINS4_7SwizzleILi3ELi4ELi3EEENS4_18smem_ptr_flag_bitsILi16EEENSU_INS5_IJNSA_ILi8EEESI_EEENS5_IJSI_SD_EEEEEEEvNS4_8identityENS4_18SM100_TMA_2SM_LOADES1C_vS1D_EENS_8epilogue10collective18CollectiveEpilogueINS1G_23Sm100TmaWarpSpecializedILi4ELi2ELi32ELb1ELb0EEEJNS5_IJSH_SH_SI_EEENS5_IJNSU_ISH_SD_EENSU_INSA_ILi32EEESD_EEEEESK_SL_SK_SL_NS1G_6fusion15FusionCallbacksIS1K_NS1Q_17LinearCombinationISK_fSK_fLNS_15FloatRoundStyleE2EEES1L_S1P_JEEENS4_5SM1004TMEM4LOAD26SM100_TMEM_LOAD_32dp32b32xENS4_13SM90_TMA_LOADENS13_INS14_ILi2ELi4ELi3EEES17_NSU_INS5_IJS18_S1N_EEENS5_IJS1N_SD_EEEEEEENS4_39AutoVectorizingCopyWithAssumedAlignmentILi128EEENS4_14SM90_TMA_STOREES25_S27_S27_EEEvvEEEEvNT_6ParamsE) ;  /* 0xffffff5002c47950 */ /* 0x000fea0003c3ffff */
.L_x_208:
[----:B------:R-:W-:-:S00]  /*acf0*/  BRA `(.L_x_208) ;  /* 0xfffffffc00fc7947 */ /* 0x000fc0000383ffff */
[----:B------:R-:W-:-:S00]  /*ad00*/  NOP ;  /* 0x0000000000007918 */ /* 0x000fc00000000000 */
[----:B------:R-:W-:-:S00]  /*ad10*/  NOP ;  /* 0x0000000000007918 */ /* 0x000fc00000000000 */
[----:B------:R-:W-:-:S00]  /*ad20*/  NOP ;  /* 0x0000000000007918 */ /* 0x000fc00000000000 */
[----:B------:R-:W-:-:S00]  /*ad30*/  NOP ;  /* 0x0000000000007918 */ /* 0x000fc00000000000 */
[----:B------:R-:W-:-:S00]  /*ad40*/  NOP ;  /* 0x0000000000007918 */ /* 0x000fc00000000000 */
[----:B------:R-:W-:-:S00]  /*ad50*/  NOP ;  /* 0x0000000000007918 */ /* 0x000fc00000000000 */
[----:B------:R-:W-:-:S00]  /*ad60*/  NOP ;  /* 0x0000000000007918 */ /* 0x000fc00000000000 */
[----:B------:R-:W-:-:S00]  /*ad70*/  NOP ;  /* 0x0000000000007918 */ /* 0x000fc00000000000 */
.L_x_209:


//--------------------- .nv.global.init           --------------------------
	.section	.nv.global.init,"aw",@progbits
.nv.global.init:
	.type		$str$27,@object
	.size		$str$27,($str$28 - $str$27)
$str$27:
        /*0000*/ 	.byte	0x28, 0x61, 0x64, 0x64, 0x72, 0x65, 0x73, 0x73, 0x20, 0x26, 0x20, 0x6d, 0x61, 0x73, 0x6b, 0x29
        /*0010*/ 	.byte	0x20, 0x3d, 0x3d, 0x20, 0x30, 0x00
	.type		$str$28,@object
	.size		$str$28,($str$26 - $str$28)
$str$28:
        /*0016*/ 	.byte	0x2f, 0x74, 0x6d, 0x70, 0x2f, 0x63, 0x75, 0x74, 0x6c, 0x61, 0x73, 0x73, 0x5f, 0x73, 0x77, 0x65
        /*0026*/ 	.byte	0x65, 0x70, 0x5f, 0x73, 0x72, 0x63, 0x2f, 0x69, 0x6e, 0x63, 0x6c, 0x75, 0x64, 0x65, 0x2f, 0x63
        /*0036*/ 	.byte	0x75, 0x74, 0x65, 0x2f, 0x70, 0x6f, 0x69, 0x6e, 0x74, 0x65, 0x72, 0x5f, 0x66, 0x6c, 0x61, 0x67
        /*0046*/ 	.byte	0x67, 0x65, 0x64, 0x2e, 0x68, 0x70, 0x70, 0x00
	.type		$str$26,@object
	.size		$str$26,($str$25 - $str$26)
$str$26:
        /*004e*/ 	.byte	0x2f, 0x74, 0x6d, 0x70, 0x2f, 0x63, 0x75, 0x74, 0x6c, 0x61, 0x73, 0x73, 0x5f, 0x73, 0x77, 0x65
        /*005e*/ 	.byte	0x65, 0x70, 0x5f, 0x73, 0x72, 0x63, 0x2f, 0x69, 0x6e, 0x63, 0x6c, 0x75, 0x64, 0x65, 0x2f, 0x63
        /*006e*/ 	.byte	0x75, 0x74, 0x65, 0x2f, 0x61, 0x74, 0x6f, 0x6d, 0x2f, 0x63, 0x6f, 0x70, 0x79, 0x5f, 0x74, 0x72
        /*007e*/ 	.byte	0x61, 0x69, 0x74, 0x73, 0x5f, 0x73, 0x6d, 0x31, 0x30, 0x30, 0x2e, 0x68, 0x70, 0x70, 0x00
	.type		$str$25,@object
	.size		$str$25,(__unnamed_1 - $str$25)
$str$25:
        /*008d*/ 	.byte	0x28, 0x28, 0x75, 0x69, 0x6e, 0x74, 0x33, 0x32, 0x5f, 0x74, 0x28, 0x74, 0x68, 0x72, 0x65, 0x61
        /*009d*/ 	.byte	0x64, 0x49, 0x64, 0x78, 0x2e, 0x78, 0x29, 0x20, 0x2f, 0x20, 0x33, 0x32, 0x29, 0x20, 0x25, 0x20
        /*00ad*/ 	.byte	0x34, 0x29, 0x20, 0x3d, 0x3d, 0x20, 0x28, 0x28, 0x28, 0x74, 0x6d, 0x65, 0x6d, 0x5f, 0x61, 0x64
        /*00bd*/ 	.byte	0x64, 0x72, 0x20, 0x3e, 0x3e, 0x20, 0x31, 0x36, 0x29, 0x20, 0x2f, 0x20, 0x33, 0x32, 0x29, 0x20
        /*00cd*/ 	.byte	0x25, 0x20, 0x34, 0x29, 0x00
	.type		__unnamed_1,@object
	.size		__unnamed_1,(__unnamed_2 - __unnamed_1)
__unnamed_1:
        /*00d2*/ 	.byte	0x61, 0x75, 0x74, 0x6f, 0x20, 0x63, 0x75, 0x74, 0x65, 0x3a, 0x3a, 0x61, 0x73, 0x5f, 0x70, 0x6f
        /* <DEDUP_REMOVED lines=24> */
        /*0262*/ 	.byte	0x34, 0x30, 0x39, 0x36, 0x3e, 0x3e, 0x3e, 0x3e, 0x5d, 0x00
	.type		__unnamed_2,@object
	.size		__unnamed_2,(.L_2 - __unnamed_2)
__unnamed_2:
        /* <DEDUP_REMOVED lines=42> */
        /*050c*/ 	.byte	0x3e, 0x3e, 0x5d, 0x00
.L_2:


//--------------------- .nv.shared._ZN7cutlass13device_kernelINS_4gemm6kernel13GemmUniversalIN4cute5tupleIJiiiiEEENS1_10collective13CollectiveMmaINS1_35MainloopSm100TmaUmmaWarpSpecializedILi8ELi2ELi4ENS5_IJNS4_1CILi2EEENSA_ILi4EEENSA_ILi1EEEEEEEENS5_IJNSA_ILi256EEENSA_ILi128EEENSA_ILi64EEEEEENS_10bfloat16_tENS5_IJlSD_lEEESK_SL_NS4_8TiledMMAINS4_8MMA_AtomIJNS4_26SM100_MMA_F16BF16_2x1SM_SSISK_SK_fLi256ELi128ELNS4_4UMMA5MajorE0ELSQ_0ELNSP_7ScaleInE0ELSR_0EEEEEENS4_6LayoutINS5_IJSD_SD_SD_EEENS5_IJNSA_ILi0EEESW_SW_EEEEENS5_IJNS4_10UnderscoreESZ_SZ_EEEEENS4_28SM100_TMA_2SM_LOAD_MULTICASTENS4_14ComposedLayoutINS4_7SwizzleILi3ELi4ELi3EEENS4_18smem_ptr_flag_bitsILi16EEENSU_INS5_IJNSA_ILi8EEESI_EEENS5_IJSI_SD_EEEEEEEvNS4_8identityENS4_18SM100_TMA_2SM_LOADES1C_vS1D_EENS_8epilogue10collective18CollectiveEpilogueINS1G_23Sm100TmaWarpSpecializedILi4ELi2ELi32ELb1ELb0EEEJNS5_IJSH_SH_SI_EEENS5_IJNSU_ISH_SD_EENSU_INSA_ILi32EEESD_EEEEESK_SL_SK_SL_NS1G_6fusion15FusionCallbacksIS1K_NS1Q_17LinearCombinationISK_fSK_fLNS_15FloatRoundStyleE2EEES1L_S1P_JEEENS4_5SM1004TMEM4LOAD26SM100_TMEM_LOAD_32dp32b32xENS4_13SM90_TMA_LOADENS13_INS14_ILi2ELi4ELi3EEES17_NSU_INS5_IJS18_S1N_EEENS5_IJS1N_SD_EEEEEEENS4_39AutoVectorizingCopyWithAssumedAlignmentILi128EEENS4_14SM90_TMA_STOREES25_S27_S27_EEEvvEEEEvNT_6ParamsE --------------------------
	.section	.nv.shared._ZN7cutlass13device_kernelINS_4gemm6kernel13GemmUniversalIN4cute5tupleIJiiiiEEENS1_10collective13CollectiveMmaINS1_35MainloopSm100TmaUmmaWarpSpecializedILi8ELi2ELi4ENS5_IJNS4_1CILi2EEENSA_ILi4EEENSA_ILi1EEEEEEEENS5_IJNSA_ILi256EEENSA_ILi128EEENSA_ILi64EEEEEENS_10bfloat16_tENS5_IJlSD_lEEESK_SL_NS4_8TiledMMAINS4_8MMA_AtomIJNS4_26SM100_MMA_F16BF16_2x1SM_SSISK_SK_fLi256ELi128ELNS4_4UMMA5MajorE0ELSQ_0ELNSP_7ScaleInE0ELSR_0EEEEEENS4_6LayoutINS5_IJSD_SD_SD_EEENS5_IJNSA_ILi0EEESW_SW_EEEEENS5_IJNS4_10UnderscoreESZ_SZ_EEEEENS4_28SM100_TMA_2SM_LOAD_MULTICASTENS4_14ComposedLayoutINS4_7SwizzleILi3ELi4ELi3EEENS4_18smem_ptr_flag_bitsILi16EEENSU_INS5_IJNSA_ILi8EEESI_EEENS5_IJSI_SD_EEEEEEEvNS4_8identityENS4_18SM100_TMA_2SM_LOADES1C_vS1D_EENS_8epilogue10collective18CollectiveEpilogueINS1G_23Sm100TmaWarpSpecializedILi4ELi2ELi32ELb1ELb0EEEJNS5_IJSH_SH_SI_EEENS5_IJNSU_ISH_SD_EENSU_INSA_ILi32EEESD_EEEEESK_SL_SK_SL_NS1G_6fusion15FusionCallbacksIS1K_NS1Q_17LinearCombinationISK_fSK_fLNS_15FloatRoundStyleE2EEES1L_S1P_JEEENS4_5SM1004TMEM4LOAD26SM100_TMEM_LOAD_32dp32b32xENS4_13SM90_TMA_LOADENS13_INS14_ILi2ELi4ELi3EEES17_NSU_INS5_IJS18_S1N_EEENS5_IJS1N_SD_EEEEEEENS4_39AutoVectorizingCopyWithAssumedAlignmentILi128EEENS4_14SM90_TMA_STOREES25_S27_S27_EEEvvEEEEvNT_6ParamsE,"aw",@nobits
	.sectionflags	@""
	.align	16
	.zero		1024


//--------------------- .nv.shared.reserved.0     --------------------------
	.section	.nv.shared.reserved.0,"aw",@nobits
	.weak		__nv_reservedSMEM_offset_0_alias
	.size		__nv_reservedSMEM_offset_0_alias, 0, 64
	.other		__nv_reservedSMEM_offset_0_alias,@"STO_CUDA_RESERVED_SHARED STV_DEFAULT"
__nv_reservedSMEM_offset_0_alias:
	.zero		0
.nv.shared.reserved.0:
	.zero		64
	.weak		__nv_reservedSMEM_tcgen05_partition
	.type		__nv_reservedSMEM_tcgen05_partition,@object
	.size		__nv_reservedSMEM_tcgen05_partition,(.L_0 - __nv_reservedSMEM_tcgen05_partition)
__nv_reservedSMEM_tcgen05_partition:
	.zero		32
.L_0:


//--------------------- .nv.global                --------------------------
	.section	.nv.global,"aw",@nobits
.nv.global:
	.type		_ZN40_INTERNAL_9b56666e_4_k_cu_b9ea131b_164614cute1_E,@object
	.size		_ZN40_INTERNAL_9b56666e_4_k_cu_b9ea131b_164614cute1_E,(_ZN40_INTERNAL_9b56666e_4_k_cu_b9ea131b_164614cuda3std3__45__cpo6cbeginE - _ZN40_INTERNAL_9b56666e_4_k_cu_b9ea131b_164614cute1_E)
_ZN40_INTERNAL_9b56666e_4_k_cu_b9ea131b_164614cute1_E:
	.zero		1
	.type		_ZN40_INTERNAL_9b56666e_4_k_cu_b9ea131b_164614cuda3std3__45__cpo6cbeginE,@object
	.size		_ZN40_INTERNAL_9b56666e_4_k_cu_b9ea131b_164614cuda3std3__45__cpo6cbeginE,(_ZN40_INTERNAL_9b56666e_4_k_cu_b9ea131b_164614cuda3std3__48in_placeE - _ZN40_INTERNAL_9b56666e_4_k_cu_b9ea131b_164614cuda3std3__45__cpo6cbeginE)
_ZN40_INTERNAL_9b56666e_4_k_cu_b9ea131b_164614cuda3std3__45__cpo6cbeginE:
	.zero		1
	.type		_ZN40_INTERNAL_9b56666e_4_k_cu_b9ea131b_164614cuda3std3__48in_placeE,@object
	.size		_ZN40_INTERNAL_9b56666e_4_k_cu_b9ea131b_164614cuda3std3__48in_placeE,(_ZN40_INTERNAL_9b56666e_4_k_cu_b9ea131b_164614cuda3std6ranges3__45__cpo9iter_moveE - _ZN40_INTERNAL_9b56666e_4_k_cu_b9ea131b_164614cuda3std3__48in_placeE)
_ZN40_INTERNAL_9b56666e_4_k_cu_b9ea131b_164614cuda3std3__48in_placeE:
	.zero		1
	.type		_ZN40_INTERNAL_9b56666e_4_k_cu_b9ea131b_164614cuda3std6ranges3__45__cpo9iter_moveE,@object
	.size		_ZN40_INTERNAL_9b56666e_4_k_cu_b9ea131b_164614cuda3std6ranges3__45__cpo9iter_moveE,(_ZN40_INTERNAL_9b56666e_4_k_cu_b9ea131b_164614cuda3std3__45__cpo5beginE - _ZN40_INTERNAL_9b56666e_4_k_cu_b9ea131b_164614cuda3std6ranges3__45__cpo9iter_moveE)
_ZN40_INTERNAL_9b56666e_4_k_cu_b9ea131b_164614cuda3std6ranges3__45__cpo9iter_moveE:
	.zero		1
	.type		_ZN40_INTERNAL_9b56666e_4_k_cu_b9ea131b_164614cuda3std3__45__cpo5beginE,@object
	.size		_ZN40_INTERNAL_9b56666e_4_k_cu_b9ea131b_164614cuda3std3__45__cpo5beginE,(_ZN40_INTERNAL_9b56666e_4_k_cu_b9ea131b_164614cuda3std3__442_GLOBAL__N__9b56666e_4_k_cu_b9ea131b_164616ignoreE - _ZN40_INTERNAL_9b56666e_4_k_cu_b9ea131b_164614cuda3std3__45__cpo5beginE)
_ZN40_INTERNAL_9b56666e_4_k_cu_b9ea131b_164614cuda3std3__45__cpo5beginE:
	.zero		1
	.type		_ZN40_INTERNAL_9b56666e_4_k_cu_b9ea131b_164614cuda3std3__442_GLOBAL__N__9b56666e_4_k_cu_b9ea131b_164616ignoreE,@object
	.size		_ZN40_INTERNAL_9b56666e_4_k_cu_b9ea131b_164614cuda3std3__442_GLOBAL__N__9b56666e_4_k_cu_b9ea131b_164616ignoreE,(_ZN40_INTERNAL_9b56666e_4_k_cu_b9ea131b_164614cute7productE - _ZN40_INTERNAL_9b56666e_4_k_cu_b9ea131b_164614cuda3std3__442_GLOBAL__N__9b56666e_4_k_cu_b9ea131b_164616ignoreE)
_ZN40_INTERNAL_9b56666e_4_k_cu_b9ea131b_164614cuda3std3__442_GLOBAL__N__9b56666e_4_k_cu_b9ea131b_164616ignoreE:
	.zero		1
	.type		_ZN40_INTERNAL_9b56666e_4_k_cu_b9ea131b_164614cute7productE,@object
	.size		_ZN40_INTERNAL_9b56666e_4_k_cu_b9ea131b_164614cute7productE,(_ZN40_INTERNAL_9b56666e_4_k_cu_b9ea131b_164614cuda3std3__45__cpo3endE - _ZN40_INTERNAL_9b56666e_4_k_cu_b9ea131b_164614cute7productE)
_ZN40_INTERNAL_9b56666e_4_k_cu_b9ea131b_164614cute7productE:
	.zero		1
	.type		_ZN40_INTERNAL_9b56666e_4_k_cu_b9ea131b_164614cuda3std3__45__cpo3endE,@object
	.size		_ZN40_INTERNAL_9b56666e_4_k_cu_b9ea131b_164614cuda3std3__45__cpo3endE,(_ZN40_INTERNAL_9b56666e_4_k_cu_b9ea131b_164614cuda3std3__419piecewise_constructE - _ZN40_INTERNAL_9b56666e_4_k_cu_b9ea131b_164614cuda3std3__45__cpo3endE)
_ZN40_INTERNAL_9b56666e_4_k_cu_b9ea131b_164614cuda3std3__45__cpo3endE:
	.zero		1
	.type		_ZN40_INTERNAL_9b56666e_4_k_cu_b9ea131b_164614cuda3std3__419piecewise_constructE,@object
	.size		_ZN40_INTERNAL_9b56666e_4_k_cu_b9ea131b_164614cuda3std3__419piecewise_constructE,(_ZN40_INTERNAL_9b56666e_4_k_cu_b9ea131b_164614cuda3std3__45__cpo4cendE - _ZN40_INTERNAL_9b56666e_4_k_cu_b9ea131b_164614cuda3std3__419piecewise_constructE)
_ZN40_INTERNAL_9b56666e_4_k_cu_b9ea131b_164614cuda3std3__419piecewise_constructE:
	.zero		1
	.type		_ZN40_INTERNAL_9b56666e_4_k_cu_b9ea131b_164614cuda3std3__45__cpo4cendE,@object
	.size		_ZN40_INTERNAL_9b56666e_4_k_cu_b9ea131b_164614cuda3std3__45__cpo4cendE,(_ZN40_INTERNAL_9b56666e_4_k_cu_b9ea131b_164614cuda3std6ranges3__45__cpo4swapE - _ZN40_INTERNAL_9b56666e_4_k_cu_b9ea131b_164614cuda3std3__45__cpo4cendE)
_ZN40_INTERNAL_9b56666e_4_k_cu_b9ea131b_164614cuda3std3__45__cpo4cendE:
	.zero		1
	.type		_ZN40_INTERNAL_9b56666e_4_k_cu_b9ea131b_164614cuda3std6ranges3__45__cpo4swapE,@object
	.size		_ZN40_INTERNAL_9b56666e_4_k_cu_b9ea131b_164614cuda3std6ranges3__45__cpo4swapE,(.L_10 - _ZN40_INTERNAL_9b56666e_4_k_cu_b9ea131b_164614cuda3std6ranges3__45__cpo4swapE)
_ZN40_INTERNAL_9b56666e_4_k_cu_b9ea131b_164614cuda3std6ranges3__45__cpo4swapE:
	.zero		1
.L_10:


//--------------------- .nv.constant0._ZN7cutlass13device_kernelINS_4gemm6kernel13GemmUniversalIN4cute5tupleIJiiiiEEENS1_10collective13CollectiveMmaINS1_35MainloopSm100TmaUmmaWarpSpecializedILi8ELi2ELi4ENS5_IJNS4_1CILi2EEENSA_ILi4EEENSA_ILi1EEEEEEEENS5_IJNSA_ILi256EEENSA_ILi128EEENSA_ILi64EEEEEENS_10bfloat16_tENS5_IJlSD_lEEESK_SL_NS4_8TiledMMAINS4_8MMA_AtomIJNS4_26SM100_MMA_F16BF16_2x1SM_SSISK_SK_fLi256ELi128ELNS4_4UMMA5MajorE0ELSQ_0ELNSP_7ScaleInE0ELSR_0EEEEEENS4_6LayoutINS5_IJSD_SD_SD_EEENS5_IJNSA_ILi0EEESW_SW_EEEEENS5_IJNS4_10UnderscoreESZ_SZ_EEEEENS4_28SM100_TMA_2SM_LOAD_MULTICASTENS4_14ComposedLayoutINS4_7SwizzleILi3ELi4ELi3EEENS4_18smem_ptr_flag_bitsILi16EEENSU_INS5_IJNSA_ILi8EEESI_EEENS5_IJSI_SD_EEEEEEEvNS4_8identityENS4_18SM100_TMA_2SM_LOADES1C_vS1D_EENS_8epilogue10collective18CollectiveEpilogueINS1G_23Sm100TmaWarpSpecializedILi4ELi2ELi32ELb1ELb0EEEJNS5_IJSH_SH_SI_EEENS5_IJNSU_ISH_SD_EENSU_INSA_ILi32EEESD_EEEEESK_SL_SK_SL_NS1G_6fusion15FusionCallbacksIS1K_NS1Q_17LinearCombinationISK_fSK_fLNS_15FloatRoundStyleE2EEES1L_S1P_JEEENS4_5SM1004TMEM4LOAD26SM100_TMEM_LOAD_32dp32b32xENS4_13SM90_TMA_LOADENS13_INS14_ILi2ELi4ELi3EEES17_NSU_INS5_IJS18_S1N_EEENS5_IJS1N_SD_EEEEEEENS4_39AutoVectorizingCopyWithAssumedAlignmentILi128EEENS4_14SM90_TMA_STOREES25_S27_S27_EEEvvEEEEvNT_6ParamsE --------------------------
	.section	.nv.constant0._ZN7cutlass13device_kernelINS_4gemm6kernel13GemmUniversalIN4cute5tupleIJiiiiEEENS1_10collective13CollectiveMmaINS1_35MainloopSm100TmaUmmaWarpSpecializedILi8ELi2ELi4ENS5_IJNS4_1CILi2EEENSA_ILi4EEENSA_ILi1EEEEEEEENS5_IJNSA_ILi256EEENSA_ILi128EEENSA_ILi64EEEEEENS_10bfloat16_tENS5_IJlSD_lEEESK_SL_NS4_8TiledMMAINS4_8MMA_AtomIJNS4_26SM100_MMA_F16BF16_2x1SM_SSISK_SK_fLi256ELi128ELNS4_4UMMA5MajorE0ELSQ_0ELNSP_7ScaleInE0ELSR_0EEEEEENS4_6LayoutINS5_IJSD_SD_SD_EEENS5_IJNSA_ILi0EEESW_SW_EEEEENS5_IJNS4_10UnderscoreESZ_SZ_EEEEENS4_28SM100_TMA_2SM_LOAD_MULTICASTENS4_14ComposedLayoutINS4_7SwizzleILi3ELi4ELi3EEENS4_18smem_ptr_flag_bitsILi16EEENSU_INS5_IJNSA_ILi8EEESI_EEENS5_IJSI_SD_EEEEEEEvNS4_8identityENS4_18SM100_TMA_2SM_LOADES1C_vS1D_EENS_8epilogue10collective18CollectiveEpilogueINS1G_23Sm100TmaWarpSpecializedILi4ELi2ELi32ELb1ELb0EEEJNS5_IJSH_SH_SI_EEENS5_IJNSU_ISH_SD_EENSU_INSA_ILi32EEESD_EEEEESK_SL_SK_SL_NS1G_6fusion15FusionCallbacksIS1K_NS1Q_17LinearCombinationISK_fSK_fLNS_15FloatRoundStyleE2EEES1L_S1P_JEEENS4_5SM1004TMEM4LOAD26SM100_TMEM_LOAD_32dp32b32xENS4_13SM90_TMA_LOADENS13_INS14_ILi2ELi4ELi3EEES17_NSU_INS5_IJS18_S1N_EEENS5_IJS1N_SD_EEEEEEENS4_39AutoVectorizingCopyWithAssumedAlignmentILi128EEENS4_14SM90_TMA_STOREES25_S27_S27_EEEvvEEEEvNT_6ParamsE,"a",@progbits
	.sectionflags	@""
	.align	4
.nv.constant0._ZN7cutlass13device_kernelINS_4gemm6kernel13GemmUniversalIN4cute5tupleIJiiiiEEENS1_10collective13CollectiveMmaINS1_35MainloopSm100TmaUmmaWarpSpecializedILi8ELi2ELi4ENS5_IJNS4_1CILi2EEENSA_ILi4EEENSA_ILi1EEEEEEEENS5_IJNSA_ILi256EEENSA_ILi128EEENSA_ILi64EEEEEENS_10bfloat16_tENS5_IJlSD_lEEESK_SL_NS4_8TiledMMAINS4_8MMA_AtomIJNS4_26SM100_MMA_F16BF16_2x1SM_SSISK_SK_fLi256ELi128ELNS4_4UMMA5MajorE0ELSQ_0ELNSP_7ScaleInE0ELSR_0EEEEEENS4_6LayoutINS5_IJSD_SD_SD_EEENS5_IJNSA_ILi0EEESW_SW_EEEEENS5_IJNS4_10UnderscoreESZ_SZ_EEEEENS4_28SM100_TMA_2SM_LOAD_MULTICASTENS4_14ComposedLayoutINS4_7SwizzleILi3ELi4ELi3EEENS4_18smem_ptr_flag_bitsILi16EEENSU_INS5_IJNSA_ILi8EEESI_EEENS5_IJSI_SD_EEEEEEEvNS4_8identityENS4_18SM100_TMA_2SM_LOADES1C_vS1D_EENS_8epilogue10collective18CollectiveEpilogueINS1G_23Sm100TmaWarpSpecializedILi4ELi2ELi32ELb1ELb0EEEJNS5_IJSH_SH_SI_EEENS5_IJNSU_ISH_SD_EENSU_INSA_ILi32EEESD_EEEEESK_SL_SK_SL_NS1G_6fusion15FusionCallbacksIS1K_NS1Q_17LinearCombinationISK_fSK_fLNS_15FloatRoundStyleE2EEES1L_S1P_JEEENS4_5SM1004TMEM4LOAD26SM100_TMEM_LOAD_32dp32b32xENS4_13SM90_TMA_LOADENS13_INS14_ILi2ELi4ELi3EEES17_NSU_INS5_IJS18_S1N_EEENS5_IJS1N_SD_EEEEEEENS4_39AutoVectorizingCopyWithAssumedAlignmentILi128EEENS4_14SM90_TMA_STOREES25_S27_S27_EEEvvEEEEvNT_6ParamsE:
	.zero		2944


//--------------------- SYMBOLS --------------------------

	.type		.nv.reservedSmem.offset0,@object
	.size		.nv.reservedSmem.offset0,0x4
	.type		.nv.reservedSmem.cap,@object
	.size		.nv.reservedSmem.cap,0x4
	.type		__assertfail,@function
